	.target	sm_80

	.elftype	@"ET_EXEC"


//--------------------- .note.nv.tkinfo           --------------------------
	.section	.note.nv.tkinfo,"",@"SHT_NOTE"
	.sectionflags	@"SHF_NOTE_NV_TKINFO"
	.tkinfo
        /*0018*/ 	.word	0x00000002
        /*0030*/ 	.string	""
        /*0030*/ 	.string	"ptxas"
        /*0030*/ 	.string	"Cuda compilation tools, release 13.0, V13.0.88"
        /*0030*/ 	.string	"Build cuda_13.0.r13.0/compiler.36424714_0"
        /*0030*/ 	.string	"-v  -suppress-debug-info  -lineinfo  -arch sm_80 "



//--------------------- .note.nv.cuinfo           --------------------------
	.section	.note.nv.cuinfo,"",@"SHT_NOTE"
	.sectionflags	@"SHF_NOTE_NV_CUINFO"
        /*0018*/ 	.short	0x0002
        /*001a*/ 	.short	0x0050
        /*001c*/ 	.short	0x0082
	.zero		2


//--------------------- .nv.info                  --------------------------
	.section	.nv.info,"",@"SHT_CUDA_INFO"
	.align	4


	//----- nvinfo : EIATTR_REGCOUNT
	.align		4
        /*0000*/ 	.byte	0x04, 0x2f
        /*0002*/ 	.short	(.L_2 - .L_1)
	.align		4
.L_1:
        /*0004*/ 	.word	index@(attn_fwd)
        /*0008*/ 	.word	0x00000060


	//----- nvinfo : EIATTR_FRAME_SIZE
	.align		4
.L_2:
        /*000c*/ 	.byte	0x04, 0x11
        /*000e*/ 	.short	(.L_4 - .L_3)
	.align		4
.L_3:
        /*0010*/ 	.word	index@(attn_fwd)
        /*0014*/ 	.word	0x00000000


	//----- nvinfo : EIATTR_MIN_STACK_SIZE
	.align		4
.L_4:
        /*0018*/ 	.byte	0x04, 0x12
        /*001a*/ 	.short	(.L_6 - .L_5)
	.align		4
.L_5:
        /*001c*/ 	.word	index@(attn_fwd)
        /*0020*/ 	.word	0x00000000
.L_6:


//--------------------- .nv.info.attn_fwd         --------------------------
	.section	.nv.info.attn_fwd,"",@"SHT_CUDA_INFO"
	.sectionflags	@""
	.align	4


	//----- nvinfo : EIATTR_CUDA_API_VERSION
	.align		4
        /*0000*/ 	.byte	0x04, 0x37
        /*0002*/ 	.short	(.L_8 - .L_7)
.L_7:
        /*0004*/ 	.word	0x00000082


	//----- nvinfo : EIATTR_SW2861232_WAR
	.align		4
.L_8:
        /*0008*/ 	.byte	0x01, 0x35
	.zero		2


	//----- nvinfo : EIATTR_PARAM_CBANK
	.align		4
        /*000c*/ 	.byte	0x04, 0x0a
        /*000e*/ 	.short	(.L_10 - .L_9)
	.align		4
.L_9:
        /*0010*/ 	.word	index@(.nv.constant0.attn_fwd)
        /*0014*/ 	.short	0x0160
        /*0016*/ 	.short	0x0088


	//----- nvinfo : EIATTR_CBANK_PARAM_SIZE
	.align		4
.L_10:
        /*0018*/ 	.byte	0x03, 0x19
        /*001a*/ 	.short	0x0088


	//----- nvinfo : EIATTR_KPARAM_INFO
	.align		4
        /*001c*/ 	.byte	0x04, 0x17
        /*001e*/ 	.short	(.L_12 - .L_11)
.L_11:
        /*0020*/ 	.word	0x00000000
        /*0024*/ 	.short	0x0019
        /*0026*/ 	.short	0x0080
        /*0028*/ 	.byte	0x00, 0xf4, 0x21, 0x00


	//----- nvinfo : EIATTR_KPARAM_INFO
	.align		4
.L_12:
        /*002c*/ 	.byte	0x04, 0x17
        /*002e*/ 	.short	(.L_14 - .L_13)
.L_13:
        /*0030*/ 	.word	0x00000000
        /*0034*/ 	.short	0x0018
        /*0036*/ 	.short	0x0078
        /*0038*/ 	.byte	0x00, 0xf4, 0x21, 0x00


	//----- nvinfo : EIATTR_KPARAM_INFO
	.align		4
.L_14:
        /*003c*/ 	.byte	0x04, 0x17
        /*003e*/ 	.short	(.L_16 - .L_15)
.L_15:
        /*0040*/ 	.word	0x00000000
        /*0044*/ 	.short	0x0017
        /*0046*/ 	.short	0x0070
        /*0048*/ 	.byte	0x00, 0xf0, 0x11, 0x00


	//----- nvinfo : EIATTR_KPARAM_INFO
	.align		4
.L_16:
        /*004c*/ 	.byte	0x04, 0x17
        /*004e*/ 	.short	(.L_18 - .L_17)
.L_17:
        /*0050*/ 	.word	0x00000000
        /*0054*/ 	.short	0x0016
        /*0056*/ 	.short	0x006c
        /*0058*/ 	.byte	0x00, 0xf0, 0x11, 0x00


	//----- nvinfo : EIATTR_KPARAM_INFO
	.align		4
.L_18:
        /*005c*/ 	.byte	0x04, 0x17
        /*005e*/ 	.short	(.L_20 - .L_19)
.L_19:
        /*0060*/ 	.word	0x00000000
        /*0064*/ 	.short	0x0015
        /*0066*/ 	.short	0x0068
        /*0068*/ 	.byte	0x00, 0xf0, 0x11, 0x00


	//----- nvinfo : EIATTR_KPARAM_INFO
	.align		4
.L_20:
        /*006c*/ 	.byte	0x04, 0x17
        /*006e*/ 	.short	(.L_22 - .L_21)
.L_21:
        /*0070*/ 	.word	0x00000000
        /*0074*/ 	.short	0x0014
        /*0076*/ 	.short	0x0064
        /*0078*/ 	.byte	0x00, 0xf0, 0x11, 0x00


	//----- nvinfo : EIATTR_KPARAM_INFO
	.align		4
.L_22:
        /*007c*/ 	.byte	0x04, 0x17
        /*007e*/ 	.short	(.L_24 - .L_23)
.L_23:
        /*0080*/ 	.word	0x00000000
        /*0084*/ 	.short	0x0013
        /*0086*/ 	.short	0x0060
        /*0088*/ 	.byte	0x00, 0xf0, 0x11, 0x00


	//----- nvinfo : EIATTR_KPARAM_INFO
	.align		4
.L_24:
        /*008c*/ 	.byte	0x04, 0x17
        /*008e*/ 	.short	(.L_26 - .L_25)
.L_25:
        /*0090*/ 	.word	0x00000000
        /*0094*/ 	.short	0x0012
        /*0096*/ 	.short	0x005c
        /*0098*/ 	.byte	0x00, 0xf0, 0x11, 0x00


	//----- nvinfo : EIATTR_KPARAM_INFO
	.align		4
.L_26:
        /*009c*/ 	.byte	0x04, 0x17
        /*009e*/ 	.short	(.L_28 - .L_27)
.L_27:
        /*00a0*/ 	.word	0x00000000
        /*00a4*/ 	.short	0x0011
        /*00a6*/ 	.short	0x0058
        /*00a8*/ 	.byte	0x00, 0xf0, 0x11, 0x00


	//----- nvinfo : EIATTR_KPARAM_INFO
	.align		4
.L_28:
        /*00ac*/ 	.byte	0x04, 0x17
        /*00ae*/ 	.short	(.L_30 - .L_29)
.L_29:
        /*00b0*/ 	.word	0x00000000
        /*00b4*/ 	.short	0x0010
        /*00b6*/ 	.short	0x0054
        /*00b8*/ 	.byte	0x00, 0xf0, 0x11, 0x00


	//----- nvinfo : EIATTR_KPARAM_INFO
	.align		4
.L_30:
        /*00bc*/ 	.byte	0x04, 0x17
        /*00be*/ 	.short	(.L_32 - .L_31)
.L_31:
        /*00c0*/ 	.word	0x00000000
        /*00c4*/ 	.short	0x000f
        /*00c6*/ 	.short	0x0050
        /*00c8*/ 	.byte	0x00, 0xf0, 0x11, 0x00


	//----- nvinfo : EIATTR_KPARAM_INFO
	.align		4
.L_32:
        /*00cc*/ 	.byte	0x04, 0x17
        /*00ce*/ 	.short	(.L_34 - .L_33)
.L_33:
        /*00d0*/ 	.word	0x00000000
        /*00d4*/ 	.short	0x000e
        /*00d6*/ 	.short	0x004c
        /*00d8*/ 	.byte	0x00, 0xf0, 0x11, 0x00


	//----- nvinfo : EIATTR_KPARAM_INFO
	.align		4
.L_34:
        /*00dc*/ 	.byte	0x04, 0x17
        /*00de*/ 	.short	(.L_36 - .L_35)
.L_35:
        /*00e0*/ 	.word	0x00000000
        /*00e4*/ 	.short	0x000d
        /*00e6*/ 	.short	0x0048
        /*00e8*/ 	.byte	0x00, 0xf0, 0x11, 0x00


	//----- nvinfo : EIATTR_KPARAM_INFO
	.align		4
.L_36:
        /*00ec*/ 	.byte	0x04, 0x17
        /*00ee*/ 	.short	(.L_38 - .L_37)
.L_37:
        /*00f0*/ 	.word	0x00000000
        /*00f4*/ 	.short	0x000c
        /*00f6*/ 	.short	0x0044
        /*00f8*/ 	.byte	0x00, 0xf0, 0x11, 0x00


	//----- nvinfo : EIATTR_KPARAM_INFO
	.align		4
.L_38:
        /*00fc*/ 	.byte	0x04, 0x17
        /*00fe*/ 	.short	(.L_40 - .L_39)
.L_39:
        /*0100*/ 	.word	0x00000000
        /*0104*/ 	.short	0x000b
        /*0106*/ 	.short	0x0040
        /*0108*/ 	.byte	0x00, 0xf0, 0x11, 0x00


	//----- nvinfo : EIATTR_KPARAM_INFO
	.align		4
.L_40:
        /*010c*/ 	.byte	0x04, 0x17
        /*010e*/ 	.short	(.L_42 - .L_41)
.L_41:
        /*0110*/ 	.word	0x00000000
        /*0114*/ 	.short	0x000a
        /*0116*/ 	.short	0x003c
        /*0118*/ 	.byte	0x00, 0xf0, 0x11, 0x00


	//----- nvinfo : EIATTR_KPARAM_INFO
	.align		4
.L_42:
        /*011c*/ 	.byte	0x04, 0x17
        /*011e*/ 	.short	(.L_44 - .L_43)
.L_43:
        /*0120*/ 	.word	0x00000000
        /*0124*/ 	.short	0x0009
        /*0126*/ 	.short	0x0038
        /*0128*/ 	.byte	0x00, 0xf0, 0x11, 0x00


	//----- nvinfo : EIATTR_KPARAM_INFO
	.align		4
.L_44:
        /*012c*/ 	.byte	0x04, 0x17
        /*012e*/ 	.short	(.L_46 - .L_45)
.L_45:
        /*0130*/ 	.word	0x00000000
        /*0134*/ 	.short	0x0008
        /*0136*/ 	.short	0x0034
        /*0138*/ 	.byte	0x00, 0xf0, 0x11, 0x00


	//----- nvinfo : EIATTR_KPARAM_INFO
	.align		4
.L_46:
        /*013c*/ 	.byte	0x04, 0x17
        /*013e*/ 	.short	(.L_48 - .L_47)
.L_47:
        /*0140*/ 	.word	0x00000000
        /*0144*/ 	.short	0x0007
        /*0146*/ 	.short	0x0030
        /*0148*/ 	.byte	0x00, 0xf0, 0x11, 0x00


	//----- nvinfo : EIATTR_KPARAM_INFO
	.align		4
.L_48:
        /*014c*/ 	.byte	0x04, 0x17
        /*014e*/ 	.short	(.L_50 - .L_49)
.L_49:
        /*0150*/ 	.word	0x00000000
        /*0154*/ 	.short	0x0006
        /*0156*/ 	.short	0x002c
        /*0158*/ 	.byte	0x00, 0xf0, 0x11, 0x00


	//----- nvinfo : EIATTR_KPARAM_INFO
	.align		4
.L_50:
        /*015c*/ 	.byte	0x04, 0x17
        /*015e*/ 	.short	(.L_52 - .L_51)
.L_51:
        /*0160*/ 	.word	0x00000000
        /*0164*/ 	.short	0x0005
        /*0166*/ 	.short	0x0028
        /*0168*/ 	.byte	0x00, 0xf0, 0x11, 0x00


	//----- nvinfo : EIATTR_KPARAM_INFO
	.align		4
.L_52:
        /*016c*/ 	.byte	0x04, 0x17
        /*016e*/ 	.short	(.L_54 - .L_53)
.L_53:
        /*0170*/ 	.word	0x00000000
        /*0174*/ 	.short	0x0004
        /*0176*/ 	.short	0x0020
        /*0178*/ 	.byte	0x00, 0xf4, 0x21, 0x00


	//----- nvinfo : EIATTR_KPARAM_INFO
	.align		4
.L_54:
        /*017c*/ 	.byte	0x04, 0x17
        /*017e*/ 	.short	(.L_56 - .L_55)
.L_55:
        /*0180*/ 	.word	0x00000000
        /*0184*/ 	.short	0x0003
        /*0186*/ 	.short	0x0018
        /*0188*/ 	.byte	0x00, 0xf4, 0x21, 0x00


	//----- nvinfo : EIATTR_KPARAM_INFO
	.align		4
.L_56:
        /*018c*/ 	.byte	0x04, 0x17
        /*018e*/ 	.short	(.L_58 - .L_57)
.L_57:
        /*0190*/ 	.word	0x00000000
        /*0194*/ 	.short	0x0002
        /*0196*/ 	.short	0x0010
        /*0198*/ 	.byte	0x00, 0xf4, 0x21, 0x00


	//----- nvinfo : EIATTR_KPARAM_INFO
	.align		4
.L_58:
        /*019c*/ 	.byte	0x04, 0x17
        /*019e*/ 	.short	(.L_60 - .L_59)
.L_59:
        /*01a0*/ 	.word	0x00000000
        /*01a4*/ 	.short	0x0001
        /*01a6*/ 	.short	0x0008
        /*01a8*/ 	.byte	0x00, 0xf4, 0x21, 0x00


	//----- nvinfo : EIATTR_KPARAM_INFO
	.align		4
.L_60:
        /*01ac*/ 	.byte	0x04, 0x17
        /*01ae*/ 	.short	(.L_62 - .L_61)
.L_61:
        /*01b0*/ 	.word	0x00000000
        /*01b4*/ 	.short	0x0000
        /*01b6*/ 	.short	0x0000
        /*01b8*/ 	.byte	0x00, 0xf4, 0x21, 0x00


	//----- nvinfo : EIATTR_MAXREG_COUNT
	.align		4
.L_62:
        /*01bc*/ 	.byte	0x03, 0x1b
        /*01be*/ 	.short	0x00ff


	//----- nvinfo : EIATTR_NUM_BARRIERS
	.align		4
        /*01c0*/ 	.byte	0x02, 0x4c
        /*01c2*/ 	.byte	0x01
	.zero		1


	//----- nvinfo : EIATTR_MERCURY_ISA_VERSION
	.align		4
        /*01c4*/ 	.byte	0x03, 0x5f
        /*01c6*/ 	.short	0x0000


	//----- nvinfo : EIATTR_COOP_GROUP_MASK_REGIDS
	.align		4
        /*01c8*/ 	.byte	0x04, 0x29
        /*01ca*/ 	.short	(.L_64 - .L_63)


	//   ....[0]....
.L_63:
        /*01cc*/ 	.word	0xffffffff


	//   ....[1]....
        /*01d0*/ 	.word	0xffffffff


	//   ....[2]....
        /*01d4*/ 	.word	0xffffffff


	//   ....[3]....
        /*01d8*/ 	.word	0xffffffff


	//   ....[4]....
        /*01dc*/ 	.word	0xffffffff


	//   ....[5]....
        /*01e0*/ 	.word	0xffffffff


	//   ....[6]....
        /*01e4*/ 	.word	0xffffffff


	//   ....[7]....
        /*01e8*/ 	.word	0xffffffff


	//   ....[8]....
        /*01ec*/ 	.word	0xffffffff


	//   ....[9]....
        /*01f0*/ 	.word	0xffffffff


	//   ....[10]....
        /*01f4*/ 	.word	0xffffffff


	//   ....[11]....
        /*01f8*/ 	.word	0xffffffff


	//   ....[12]....
        /*01fc*/ 	.word	0xffffffff


	//   ....[13]....
        /*0200*/ 	.word	0xffffffff


	//   ....[14]....
        /*0204*/ 	.word	0xffffffff


	//   ....[15]....
        /*0208*/ 	.word	0xffffffff


	//----- nvinfo : EIATTR_COOP_GROUP_INSTR_OFFSETS
	.align		4
.L_64:
        /*020c*/ 	.byte	0x04, 0x28
        /*020e*/ 	.short	(.L_66 - .L_65)


	//   ....[0]....
.L_65:
        /*0210*/ 	.word	0x00001100


	//   ....[1]....
        /*0214*/ 	.word	0x00001160


	//   ....[2]....
        /*0218*/ 	.word	0x00001180


	//   ....[3]....
        /*021c*/ 	.word	0x000011a0


	//   ....[4]....
        /*0220*/ 	.word	0x000014f0


	//   ....[5]....
        /*0224*/ 	.word	0x00001550


	//   ....[6]....
        /*0228*/ 	.word	0x00001640


	//   ....[7]....
        /*022c*/ 	.word	0x000016d0


	//   ....[8]....
        /*0230*/ 	.word	0x00001f60


	//   ....[9]....
        /*0234*/ 	.word	0x00001f70


	//   ....[10]....
        /*0238*/ 	.word	0x00001f80


	//   ....[11]....
        /*023c*/ 	.word	0x00001f90


	//   ....[12]....
        /*0240*/ 	.word	0x00002030


	//   ....[13]....
        /*0244*/ 	.word	0x00002040


	//   ....[14]....
        /*0248*/ 	.word	0x00002050


	//   ....[15]....
        /*024c*/ 	.word	0x00002060


	//----- nvinfo : EIATTR_EXIT_INSTR_OFFSETS
	.align		4
.L_66:
        /*0250*/ 	.byte	0x04, 0x1c
        /*0252*/ 	.short	(.L_68 - .L_67)


	//   ....[0]....
.L_67:
        /*0254*/ 	.word	0x000036f0


	//----- nvinfo : EIATTR_REQNTID
	.align		4
.L_68:
        /*0258*/ 	.byte	0x04, 0x10
        /*025a*/ 	.short	(.L_70 - .L_69)
.L_69:
        /*025c*/ 	.word	0x00000080
        /*0260*/ 	.word	0x00000001
        /*0264*/ 	.word	0x00000001
.L_70:


//--------------------- .nv.callgraph             --------------------------
	.section	.nv.callgraph,"",@"SHT_CUDA_CALLGRAPH"
	.align	4
	.sectionentsize	8
	.align		4
        /*0000*/ 	.word	0x00000000
	.align		4
        /*0004*/ 	.word	0xffffffff
	.align		4
        /*0008*/ 	.word	0x00000000
	.align		4
        /*000c*/ 	.word	0xfffffffe
	.align		4
        /*0010*/ 	.word	0x00000000
	.align		4
        /*0014*/ 	.word	0xfffffffd
	.align		4
        /*0018*/ 	.word	0x00000000
	.align		4
        /*001c*/ 	.word	0xfffffffc


//--------------------- .nv.rel.action            --------------------------
	.section	.nv.rel.action,"",@"SHT_CUDA_RELOCINFO"
	.align	8
	.sectionentsize	8
        /*0000*/ 	.byte	0x73, 0x00, 0x00, 0x00, 0x00, 0x00, 0x00, 0x00, 0x00, 0x00, 0x00, 0x11, 0x25, 0x00, 0x05, 0x36


//--------------------- .nv.constant4             --------------------------
	.section	.nv.constant4,"a",@progbits
	.align	8
	.align		8
.nv.constant4:
        /*0000*/ 	.dword	_$_str


//--------------------- .nv.constant0.attn_fwd    --------------------------
	.section	.nv.constant0.attn_fwd,"a",@progbits
	.sectionflags	@""
	.align	4
.nv.constant0.attn_fwd:
	.zero		488


//--------------------- .text.attn_fwd            --------------------------
	.section	.text.attn_fwd,"ax",@progbits
	.sectioninfo	@"SHI_REGISTERS=96"
	.align	128
        .global         attn_fwd
        .type           attn_fwd,@function
        .size           attn_fwd,(.L_x_3 - attn_fwd)
        .other          attn_fwd,@"STO_CUDA_ENTRY STV_DEFAULT"
attn_fwd:
.text.attn_fwd:
[----:B------:R-:W-:Y:S02]  /*0000*/  MOV R1, c[0x0][0x28] ;  /* 0x00000a0000017a02 */ /* 0x000fe40000000f00 */
[----:B------:R-:W0:Y:S01]  /*0010*/  S2R R93, SR_TID.X ;  /* 0x00000000005d7919 */ /* 0x000e220000002100 */
[----:B------:R-:W-:Y:S01]  /*0020*/  MOV R15, c[0x0][0x198] ;  /* 0x00006600000f7a02 */ /* 0x000fe20000000f00 */
[----:B------:R-:W-:Y:S02]  /*0030*/  ULDC.64 UR4, c[0x0][0x118] ;  /* 0x0000460000047ab9 */ /* 0x000fe40000000a00 */
[----:B------:R-:W1:Y:S01]  /*0040*/  S2R R91, SR_CTAID.X ;  /* 0x00000000005b7919 */ /* 0x000e620000002500 */
[C---:B------:R-:W-:Y:S01]  /*0050*/  SHF.L.U32 R13, R15.reuse, 0x3, RZ ;  /* 0x000000030f0d7819 */ /* 0x040fe200000006ff */
[C---:B------:R-:W-:Y:S01]  /*0060*/  IMAD R23, R15.reuse, 0x6, RZ ;  /* 0x000000060f177824 */ /* 0x040fe200078e02ff */
[CC--:B------:R-:W-:Y:S01]  /*0070*/  LEA R5, R15.reuse, R15.reuse, 0x1 ;  /* 0x0000000f0f057211 */ /* 0x0c0fe200078e08ff */
[----:B------:R-:W2:Y:S01]  /*0080*/  S2R R36, SR_CTAID.Y ;  /* 0x0000000000247919 */ /* 0x000ea20000002600 */
[C---:B------:R-:W-:Y:S01]  /*0090*/  IMAD R17, R15.reuse, 0x12, RZ ;  /* 0x000000120f117824 */ /* 0x040fe200078e02ff */
[C---:B------:R-:W-:Y:S01]  /*00a0*/  SHF.L.U32 R7, R15.reuse, 0x2, RZ ;  /* 0x000000020f077819 */ /* 0x040fe200000006ff */
[C---:B------:R-:W-:Y:S01]  /*00b0*/  IMAD R31, R15.reuse, 0xa, RZ ;  /* 0x0000000a0f1f7824 */ /* 0x040fe200078e02ff */
[CC--:B------:R-:W-:Y:S01]  /*00c0*/  LEA R9, R15.reuse, R15.reuse, 0x2 ;  /* 0x0000000f0f097211 */ /* 0x0c0fe200078e10ff */
[C---:B------:R-:W-:Y:S01]  /*00d0*/  IMAD R19, R15.reuse, 0x14, RZ ;  /* 0x000000140f137824 */ /* 0x040fe200078e02ff */
[CC--:B------:R-:W-:Y:S01]  /*00e0*/  LEA R25, R15.reuse, -R15.reuse, 0x3 ;  /* 0x8000000f0f197211 */ /* 0x0c0fe200078e18ff */
[C---:B------:R-:W-:Y:S01]  /*00f0*/  IMAD R35, R15.reuse, 0xc, RZ ;  /* 0x0000000c0f237824 */ /* 0x040fe200078e02ff */
[CC--:B------:R-:W-:Y:S01]  /*0100*/  LEA R29, R15.reuse, R15.reuse, 0x3 ;  /* 0x0000000f0f1d7211 */ /* 0x0c0fe200078e18ff */
[C---:B------:R-:W-:Y:S01]  /*0110*/  IMAD R39, R15.reuse, 0xe, RZ ;  /* 0x0000000e0f277824 */ /* 0x040fe200078e02ff */
[C---:B------:R-:W-:Y:S01]  /*0120*/  LEA R41, R15.reuse, -R15, 0x4 ;  /* 0x8000000f0f297211 */ /* 0x040fe200078e20ff */
[----:B------:R-:W-:-:S02]  /*0130*/  IMAD R33, R15, 0xb, RZ ;  /* 0x0000000b0f217824 */ /* 0x000fc400078e02ff */
[C---:B------:R-:W-:Y:S02]  /*0140*/  IMAD R21, R15.reuse, 0x16, RZ ;  /* 0x000000160f157824 */ /* 0x040fe400078e02ff */
[----:B------:R-:W-:Y:S01]  /*0150*/  IMAD R43, R15, 0x18, RZ ;  /* 0x000000180f2b7824 */ /* 0x000fe200078e02ff */
[----:B0-----:R-:W-:Y:S01]  /*0160*/  LOP3.LUT R34, R93, 0x7f, RZ, 0xc0, !PT ;  /* 0x0000007f5d227812 */ /* 0x001fe200078ec0ff */
[C---:B------:R-:W-:Y:S02]  /*0170*/  IMAD R37, R15.reuse, 0xd, RZ ;  /* 0x0000000d0f257824 */ /* 0x040fe400078e02ff */
[----:B------:R-:W-:Y:S01]  /*0180*/  IMAD R45, R15, 0x1a, RZ ;  /* 0x0000001a0f2d7824 */ /* 0x000fe200078e02ff */
[----:B-1----:R-:W-:Y:S01]  /*0190*/  LEA R91, R91, R34, 0x7 ;  /* 0x000000225b5b7211 */ /* 0x002fe200078e38ff */
[C---:B------:R-:W-:Y:S02]  /*01a0*/  IMAD R47, R15.reuse, 0x1c, RZ ;  /* 0x0000001c0f2f7824 */ /* 0x040fe400078e02ff */
[----:B------:R-:W-:-:S02]  /*01b0*/  IMAD R49, R15, 0x1e, RZ ;  /* 0x0000001e0f317824 */ /* 0x000fc400078e02ff */
[----:B--2---:R-:W-:Y:S02]  /*01c0*/  IMAD R0, R36, c[0x0][0x190], RZ ;  /* 0x0000640024007a24 */ /* 0x004fe400078e02ff */
[----:B------:R-:W-:-:S03]  /*01d0*/  IMAD R2, R91, c[0x0][0x194], RZ ;  /* 0x000065005b027a24 */ /* 0x000fc600078e02ff */
[C---:B------:R-:W-:Y:S01]  /*01e0*/  SHF.L.U32 R10, R0.reuse, 0x1, RZ ;  /* 0x00000001000a7819 */ /* 0x040fe200000006ff */
[----:B------:R-:W-:Y:S01]  /*01f0*/  IMAD.HI R0, R0, 0x2, RZ ;  /* 0x0000000200007827 */ /* 0x000fe200078e02ff */
[----:B------:R-:W-:-:S03]  /*0200*/  SHF.L.U32 R11, R2, 0x1, RZ ;  /* 0x00000001020b7819 */ /* 0x000fc600000006ff */
[----:B------:R-:W-:Y:S01]  /*0210*/  IMAD.HI R3, R2, 0x2, RZ ;  /* 0x0000000202037827 */ /* 0x000fe200078e02ff */
[----:B------:R-:W-:-:S04]  /*0220*/  IADD3 R10, P0, P1, R11, c[0x0][0x160], R10 ;  /* 0x000058000b0a7a10 */ /* 0x000fc8000791e00a */
[----:B------:R-:W-:Y:S02]  /*0230*/  IADD3.X R11, R3, c[0x0][0x164], R0, P0, P1 ;  /* 0x00005900030b7a10 */ /* 0x000fe400007e2400 */
[C---:B------:R-:W-:Y:S02]  /*0240*/  SHF.L.U32 R3, R15.reuse, 0x1, RZ ;  /* 0x000000010f037819 */ /* 0x040fe400000006ff */
[-C--:B------:R-:W-:Y:S02]  /*0250*/  LEA R26, P3, R15, R10.reuse, 0x4 ;  /* 0x0000000a0f1a7211 */ /* 0x080fe400078620ff */
[-C--:B------:R-:W-:Y:S02]  /*0260*/  IADD3 R12, P4, R3, R10.reuse, RZ ;  /* 0x0000000a030c7210 */ /* 0x080fe40007f9e0ff */
[-C--:B------:R-:W-:Y:S02]  /*0270*/  LEA R14, P5, R15, R10.reuse, 0x2 ;  /* 0x0000000a0f0e7211 */ /* 0x080fe400078a10ff */
[----:B------:R-:W-:-:S02]  /*0280*/  IADD3 R16, P6, R23, R10, RZ ;  /* 0x0000000a17107210 */ /* 0x000fc40007fde0ff */
[-C--:B------:R-:W-:Y:S02]  /*0290*/  LEA.HI.X.SX32 R27, R13, R11.reuse, 0x1, P3 ;  /* 0x0000000b0d1b7211 */ /* 0x080fe400018f0eff */
[CC--:B------:R-:W-:Y:S02]  /*02a0*/  LEA R18, P3, R15.reuse, R10.reuse, 0x3 ;  /* 0x0000000a0f127211 */ /* 0x0c0fe400078618ff */
[-C--:B------:R-:W-:Y:S01]  /*02b0*/  LEA.HI.X.SX32 R13, R15, R11.reuse, 0x1, P4 ;  /* 0x0000000b0f0d7211 */ /* 0x080fe200020f0eff */
[----:B------:R-:W2:Y:S01]  /*02c0*/  LDG.E.U16 R26, [R26.64] ;  /* 0x000000041a1a7981 */ /* 0x000ea2000c1e1500 */
[-C--:B------:R-:W-:Y:S02]  /*02d0*/  IADD3 R2, P0, R17, R10.reuse, RZ ;  /* 0x0000000a11027210 */ /* 0x080fe40007f1e0ff */
[----:B------:R-:W-:Y:S01]  /*02e0*/  LEA.HI.X.SX32 R15, R3, R11, 0x1, P5 ;  /* 0x0000000b030f7211 */ /* 0x000fe200028f0eff */
[----:B------:R0:W3:Y:S01]  /*02f0*/  LDG.E.U16 R12, [R12.64] ;  /* 0x000000040c0c7981 */ /* 0x0000e2000c1e1500 */
[----:B------:R-:W-:-:S02]  /*0300*/  IADD3 R4, P2, R19, R10, RZ ;  /* 0x0000000a13047210 */ /* 0x000fc40007f5e0ff */
[-C--:B------:R-:W-:Y:S01]  /*0310*/  IADD3 R20, P5, R31, R10.reuse, RZ ;  /* 0x0000000a1f147210 */ /* 0x080fe20007fbe0ff */
[----:B------:R1:W4:Y:S01]  /*0320*/  LDG.E.U16 R14, [R14.64] ;  /* 0x000000040e0e7981 */ /* 0x000322000c1e1500 */
[-C--:B------:R-:W-:Y:S02]  /*0330*/  LEA.HI.X.SX32 R17, R5, R11.reuse, 0x1, P6 ;  /* 0x0000000b05117211 */ /* 0x080fe400030f0eff */
[-C--:B------:R-:W-:Y:S02]  /*0340*/  IADD3 R22, P6, R35, R10.reuse, RZ ;  /* 0x0000000a23167210 */ /* 0x080fe40007fde0ff */
[----:B------:R-:W-:Y:S01]  /*0350*/  LEA.HI.X.SX32 R19, R7, R11, 0x1, P3 ;  /* 0x0000000b07137211 */ /* 0x000fe200018f0eff */
[----:B------:R5:W3:Y:S01]  /*0360*/  LDG.E.U16 R16, [R16.64] ;  /* 0x0000000410107981 */ /* 0x000ae2000c1e1500 */
[-C--:B------:R-:W-:Y:S02]  /*0370*/  IADD3 R24, P3, R39, R10.reuse, RZ ;  /* 0x0000000a27187210 */ /* 0x080fe40007f7e0ff */
[-C--:B------:R-:W-:Y:S01]  /*0380*/  IADD3 R6, P1, R21, R10.reuse, RZ ;  /* 0x0000000a15067210 */ /* 0x080fe20007f3e0ff */
[----:B------:R-:W3:Y:S01]  /*0390*/  LDG.E.U16 R18, [R18.64] ;  /* 0x0000000412127981 */ /* 0x000ee2000c1e1500 */
[----:B------:R-:W-:-:S02]  /*03a0*/  IADD3 R8, P4, R43, R10, RZ ;  /* 0x0000000a2b087210 */ /* 0x000fc40007f9e0ff */
[-C--:B------:R-:W-:Y:S02]  /*03b0*/  LEA.HI.X.SX32 R21, R9, R11.reuse, 0x1, P5 ;  /* 0x0000000b09157211 */ /* 0x080fe400028f0eff */
[-C--:B------:R-:W-:Y:S02]  /*03c0*/  IADD3 R28, P5, R45, R10.reuse, RZ ;  /* 0x0000000a2d1c7210 */ /* 0x080fe40007fbe0ff */
[-C--:B------:R-:W-:Y:S01]  /*03d0*/  LEA.HI.X.SX32 R23, R23, R11.reuse, 0x1, P6 ;  /* 0x0000000b17177211 */ /* 0x080fe200030f0eff */
[----:B------:R-:W3:Y:S01]  /*03e0*/  LDG.E.U16 R20, [R20.64] ;  /* 0x0000000414147981 */ /* 0x000ee2000c1e1500 */
[-C--:B------:R-:W-:Y:S02]  /*03f0*/  LEA.HI.X.SX32 R3, R29, R11.reuse, 0x1, P0 ;  /* 0x0000000b1d037211 */ /* 0x080fe400000f0eff */
[----:B------:R-:W-:Y:S01]  /*0400*/  IADD3 R30, P6, R47, R10, RZ ;  /* 0x0000000a2f1e7210 */ /* 0x000fe20007fde0ff */
[----:B------:R-:W3:Y:S01]  /*0410*/  LDG.E.U16 R22, [R22.64] ;  /* 0x0000000416167981 */ /* 0x000ee2000c1e1500 */
[----:B------:R-:W-:-:S02]  /*0420*/  LEA.HI.X.SX32 R25, R25, R11, 0x1, P3 ;  /* 0x0000000b19197211 */ /* 0x000fc400018f0eff */
[-C--:B------:R-:W-:Y:S01]  /*0430*/  LEA.HI.X.SX32 R5, R31, R11.reuse, 0x1, P2 ;  /* 0x0000000b1f057211 */ /* 0x080fe200010f0eff */
[----:B------:R0:W3:Y:S01]  /*0440*/  LDG.E.U16 R2, [R2.64] ;  /* 0x0000000402027981 */ /* 0x0000e2000c1e1500 */
[----:B------:R-:W-:Y:S02]  /*0450*/  IADD3 R32, P3, R49, R10, RZ ;  /* 0x0000000a31207210 */ /* 0x000fe40007f7e0ff */
[-C--:B------:R-:W-:Y:S01]  /*0460*/  LEA.HI.X.SX32 R7, R33, R11.reuse, 0x1, P1 ;  /* 0x0000000b21077211 */ /* 0x080fe200008f0eff */
[----:B------:R0:W3:Y:S01]  /*0470*/  LDG.E.U16 R10, [R10.64] ;  /* 0x000000040a0a7981 */ /* 0x0000e2000c1e1500 */
[-C--:B------:R-:W-:Y:S02]  /*0480*/  LEA.HI.X.SX32 R9, R35, R11.reuse, 0x1, P4 ;  /* 0x0000000b23097211 */ /* 0x080fe400020f0eff */
[-C--:B------:R-:W-:Y:S01]  /*0490*/  LEA.HI.X.SX32 R29, R37, R11.reuse, 0x1, P5 ;  /* 0x0000000b251d7211 */ /* 0x080fe200028f0eff */
[----:B------:R0:W4:Y:S01]  /*04a0*/  LDG.E.U16 R4, [R4.64] ;  /* 0x0000000404047981 */ /* 0x000122000c1e1500 */
[----:B------:R-:W-:-:S02]  /*04b0*/  LEA.HI.X.SX32 R31, R39, R11, 0x1, P6 ;  /* 0x0000000b271f7211 */ /* 0x000fc400030f0eff */
[----:B------:R-:W-:Y:S01]  /*04c0*/  LEA.HI.X.SX32 R33, R41, R11, 0x1, P3 ;  /* 0x0000000b29217211 */ /* 0x000fe200018f0eff */
[----:B------:R0:W4:Y:S04]  /*04d0*/  LDG.E.U16 R6, [R6.64] ;  /* 0x0000000406067981 */ /* 0x000128000c1e1500 */
[----:B------:R0:W4:Y:S04]  /*04e0*/  LDG.E.U16 R8, [R8.64] ;  /* 0x0000000408087981 */ /* 0x000128000c1e1500 */
[----:B------:R-:W4:Y:S04]  /*04f0*/  LDG.E.U16 R28, [R28.64] ;  /* 0x000000041c1c7981 */ /* 0x000f28000c1e1500 */
[----:B------:R-:W4:Y:S04]  /*0500*/  LDG.E.U16 R30, [R30.64] ;  /* 0x000000041e1e7981 */ /* 0x000f28000c1e1500 */
[----:B------:R-:W4:Y:S04]  /*0510*/  LDG.E.U16 R24, [R24.64] ;  /* 0x0000000418187981 */ /* 0x000f28000c1e1500 */
[----:B------:R-:W4:Y:S01]  /*0520*/  LDG.E.U16 R32, [R32.64] ;  /* 0x0000000420207981 */ /* 0x000f22000c1e1500 */
[----:B------:R-:W-:-:S02]  /*0530*/  MOV R0, 0x1 ;  /* 0x0000000100007802 */ /* 0x000fc40000000f00 */
[----:B0-----:R-:W-:Y:S02]  /*0540*/  SHF.L.U32 R11, R34, 0x1, RZ ;  /* 0x00000001220b7819 */ /* 0x001fe400000006ff */
[----:B------:R-:W-:Y:S02]  /*0550*/  ISETP.LE.AND P0, PT, R0, c[0x0][0x1d0], PT ;  /* 0x0000740000007a0c */ /* 0x000fe40003f03270 */
[C---:B------:R-:W-:Y:S02]  /*0560*/  LOP3.LUT R3, R11.reuse, 0x10, RZ, 0x3c, !PT ;  /* 0x000000100b037812 */ /* 0x040fe400078e3cff */
[C---:B------:R-:W-:Y:S02]  /*0570*/  LOP3.LUT R5, R11.reuse, 0x20, RZ, 0x3c, !PT ;  /* 0x000000200b057812 */ /* 0x040fe400078e3cff */
[C---:B------:R-:W-:Y:S02]  /*0580*/  LOP3.LUT R7, R11.reuse, 0x30, RZ, 0x3c, !PT ;  /* 0x000000300b077812 */ /* 0x040fe400078e3cff */
[----:B------:R-:W-:-:S02]  /*0590*/  LOP3.LUT R9, R11, 0x40, RZ, 0x3c, !PT ;  /* 0x000000400b097812 */ /* 0x000fc400078e3cff */
[C---:B------:R-:W-:Y:S02]  /*05a0*/  LOP3.LUT R13, R11.reuse, 0x50, RZ, 0x3c, !PT ;  /* 0x000000500b0d7812 */ /* 0x040fe400078e3cff */
[C---:B-1----:R-:W-:Y:S02]  /*05b0*/  LOP3.LUT R15, R11.reuse, 0x60, RZ, 0x3c, !PT ;  /* 0x000000600b0f7812 */ /* 0x042fe400078e3cff */
[----:B-----5:R-:W-:Y:S01]  /*05c0*/  LOP3.LUT R17, R11, 0x70, RZ, 0x3c, !PT ;  /* 0x000000700b117812 */ /* 0x020fe200078e3cff */
[----:B------:R-:W-:Y:S01]  /*05d0*/  CS2R R56, SRZ ;  /* 0x0000000000387805 */ /* 0x000fe2000001ff00 */
[----:B------:R-:W-:Y:S01]  /*05e0*/  MOV R64, 0x3f800000 ;  /* 0x3f80000000407802 */ /* 0x000fe20000000f00 */
[----:B------:R-:W-:Y:S01]  /*05f0*/  CS2R R58, SRZ ;  /* 0x00000000003a7805 */ /* 0x000fe2000001ff00 */
[----:B------:R-:W-:Y:S01]  /*0600*/  MOV R0, 0xff800000 ;  /* 0xff80000000007802 */ /* 0x000fe20000000f00 */
[----:B------:R-:W-:Y:S01]  /*0610*/  CS2R R34, SRZ ;  /* 0x0000000000227805 */ /* 0x000fe2000001ff00 */
[----:B------:R-:W-:Y:S01]  /*0620*/  CS2R R48, SRZ ;  /* 0x0000000000307805 */ /* 0x000fe2000001ff00 */
[----:B------:R-:W-:Y:S01]  /*0630*/  CS2R R50, SRZ ;  /* 0x0000000000327805 */ /* 0x000fe2000001ff00 */
[----:B--2---:R-:W-:Y:S04]  /*0640*/  STS.U16 [R11+0x800], R26 ;  /* 0x0008001a0b007388 */ /* 0x004fe80000000400 */
[----:B---3--:R-:W-:Y:S04]  /*0650*/  STS.U16 [R11], R10 ;  /* 0x0000000a0b007388 */ /* 0x008fe80000000400 */
[----:B------:R-:W-:Y:S04]  /*0660*/  STS.U16 [R3+0x100], R12 ;  /* 0x0001000c03007388 */ /* 0x000fe80000000400 */
[----:B------:R-:W-:Y:S04]  /*0670*/  STS.U16 [R3+0x900], R2 ;  /* 0x0009000203007388 */ /* 0x000fe80000000400 */
[----:B----4-:R-:W-:Y:S04]  /*0680*/  STS.U16 [R5+0x200], R14 ;  /* 0x0002000e05007388 */ /* 0x010fe80000000400 */
[----:B------:R0:W-:Y:S04]  /*0690*/  STS.U16 [R5+0xa00], R4 ;  /* 0x000a000405007388 */ /* 0x0001e80000000400 */
[----:B------:R-:W-:Y:S04]  /*06a0*/  STS.U16 [R7+0x300], R16 ;  /* 0x0003001007007388 */ /* 0x000fe80000000400 */
[----:B------:R1:W-:Y:S04]  /*06b0*/  STS.U16 [R7+0xb00], R6 ;  /* 0x000b000607007388 */ /* 0x0003e80000000400 */
[----:B------:R2:W-:Y:S04]  /*06c0*/  STS.U16 [R9+0x400], R18 ;  /* 0x0004001209007388 */ /* 0x0005e80000000400 */
[----:B------:R3:W-:Y:S01]  /*06d0*/  STS.U16 [R9+0xc00], R8 ;  /* 0x000c000809007388 */ /* 0x0007e20000000400 */
[----:B0-----:R-:W-:-:S03]  /*06e0*/  MOV R4, 0xff800000 ;  /* 0xff80000000047802 */ /* 0x001fc60000000f00 */
[----:B------:R-:W-:Y:S01]  /*06f0*/  STS.U16 [R13+0x500], R20 ;  /* 0x000500140d007388 */ /* 0x000fe20000000400 */
[----:B-1----:R-:W-:-:S03]  /*0700*/  MOV R6, 0xff800000 ;  /* 0xff80000000067802 */ /* 0x002fc60000000f00 */
[----:B------:R0:W-:Y:S01]  /*0710*/  STS.U16 [R13+0xd00], R28 ;  /* 0x000d001c0d007388 */ /* 0x0001e20000000400 */
[----:B------:R-:W-:Y:S01]  /*0720*/  MOV R11, 0xff800000 ;  /* 0xff800000000b7802 */ /* 0x000fe20000000f00 */
[----:B--2---:R-:W-:Y:S02]  /*0730*/  CS2R R18, SRZ ;  /* 0x0000000000127805 */ /* 0x004fe4000001ff00 */
[----:B------:R-:W-:Y:S01]  /*0740*/  STS.U16 [R15+0x600], R22 ;  /* 0x000600160f007388 */ /* 0x000fe20000000400 */
[----:B------:R-:W-:-:S03]  /*0750*/  MOV R10, 0x3f800000 ;  /* 0x3f800000000a7802 */ /* 0x000fc60000000f00 */
[----:B------:R-:W-:Y:S01]  /*0760*/  STS.U16 [R15+0xe00], R30 ;  /* 0x000e001e0f007388 */ /* 0x000fe20000000400 */
[----:B---3--:R-:W-:Y:S02]  /*0770*/  MOV R9, 0x3f800000 ;  /* 0x3f80000000097802 */ /* 0x008fe40000000f00 */
[----:B------:R-:W-:Y:S01]  /*0780*/  MOV R8, 0x3f800000 ;  /* 0x3f80000000087802 */ /* 0x000fe20000000f00 */
[----:B------:R-:W-:Y:S01]  /*0790*/  STS.U16 [R17+0x700], R24 ;  /* 0x0007001811007388 */ /* 0x000fe20000000400 */
[C---:B------:R-:W-:Y:S02]  /*07a0*/  LOP3.LUT R2, R93.reuse, 0xf, RZ, 0xc0, !PT ;  /* 0x0000000f5d027812 */ /* 0x040fe400078ec0ff */
[C---:B------:R-:W-:Y:S01]  /*07b0*/  SHF.L.U32 R12, R93.reuse, 0x1, RZ ;  /* 0x000000015d0c7819 */ /* 0x040fe200000006ff */
[----:B------:R1:W-:Y:S01]  /*07c0*/  STS.U16 [R17+0xf00], R32 ;  /* 0x000f002011007388 */ /* 0x0003e20000000400 */
[C---:B0-----:R-:W-:Y:S02]  /*07d0*/  SHF.L.U32 R13, R93.reuse, 0x5, RZ ;  /* 0x000000055d0d7819 */ /* 0x041fe400000006ff */
[----:B------:R-:W-:Y:S01]  /*07e0*/  SHF.L.U32 R14, R93, 0x3, RZ ;  /* 0x000000035d0e7819 */ /* 0x000fe200000006ff */
[----:B-1----:R-:W-:Y:S01]  /*07f0*/  CS2R R32, SRZ ;  /* 0x0000000000207805 */ /* 0x002fe2000001ff00 */
[----:B------:R-:W-:Y:S01]  /*0800*/  CS2R R16, SRZ ;  /* 0x0000000000107805 */ /* 0x000fe2000001ff00 */
[----:B------:R-:W-:Y:S05]  /*0810*/  @!P0 BRA `(.L_x_0) ;  /* 0x000019f000008947 */ /* 0x000fea0003800000 */
[----:B------:R-:W-:Y:S01]  /*0820*/  IMAD R0, R36, c[0x0][0x1a0], RZ ;  /* 0x0000680024007a24 */ /* 0x000fe200078e02ff */
[C---:B------:R-:W-:Y:S01]  /*0830*/  LOP3.LUT R5, R93.reuse, 0x1f, RZ, 0xc0, !PT ;  /* 0x0000001f5d057812 */ /* 0x040fe200078ec0ff */
[----:B------:R-:W-:Y:S01]  /*0840*/  IMAD R4, R2, c[0x0][0x1a8], RZ ;  /* 0x00006a0002047a24 */ /* 0x000fe200078e02ff */
[----:B------:R-:W-:Y:S01]  /*0850*/  LOP3.LUT R83, R93, 0x10, RZ, 0xc0, !PT ;  /* 0x000000105d537812 */ /* 0x000fe200078ec0ff */
[----:B------:R-:W-:Y:S01]  /*0860*/  IMAD R2, R36, c[0x0][0x1b0], RZ ;  /* 0x00006c0024027a24 */ /* 0x000fe200078e02ff */
[----:B------:R-:W-:Y:S01]  /*0870*/  SHF.L.U32 R3, R0, 0x1, RZ ;  /* 0x0000000100037819 */ /* 0x000fe200000006ff */
[----:B------:R-:W-:Y:S01]  /*0880*/  IMAD R7, R5, c[0x0][0x1b4], RZ ;  /* 0x00006d0005077a24 */ /* 0x000fe200078e02ff */
[----:B------:R-:W-:Y:S01]  /*0890*/  SHF.L.U32 R6, R4, 0x1, RZ ;  /* 0x0000000104067819 */ /* 0x000fe200000006ff */
[----:B------:R-:W-:Y:S01]  /*08a0*/  IMAD.HI R0, R0, 0x2, RZ ;  /* 0x0000000200007827 */ /* 0x000fe200078e02ff */
[----:B------:R-:W-:Y:S01]  /*08b0*/  SHF.R.U32.HI R8, RZ, 0x5, R93 ;  /* 0x00000005ff087819 */ /* 0x000fe2000001165d */
[----:B------:R-:W-:Y:S01]  /*08c0*/  CS2R R56, SRZ ;  /* 0x0000000000387805 */ /* 0x000fe2000001ff00 */
[----:B------:R-:W-:Y:S01]  /*08d0*/  IADD3 R79, P0, P1, R6, c[0x0][0x168], R3 ;  /* 0x00005a00064f7a10 */ /* 0x000fe2000791e003 */
[----:B------:R-:W-:Y:S01]  /*08e0*/  IMAD.HI R5, R4, 0x2, RZ ;  /* 0x0000000204057827 */ /* 0x000fe200078e02ff */
[----:B------:R-:W-:Y:S01]  /*08f0*/  SHF.L.U32 R3, R2, 0x1, RZ ;  /* 0x0000000102037819 */ /* 0x000fe200000006ff */
[----:B------:R-:W-:Y:S01]  /*0900*/  CS2R R58, SRZ ;  /* 0x00000000003a7805 */ /* 0x000fe2000001ff00 */
[----:B------:R-:W-:Y:S01]  /*0910*/  SHF.L.U32 R4, R7, 0x1, RZ ;  /* 0x0000000107047819 */ /* 0x000fe200000006ff */
[----:B------:R-:W-:Y:S01]  /*0920*/  CS2R R32, SRZ ;  /* 0x0000000000207805 */ /* 0x000fe2000001ff00 */
[----:B------:R-:W-:Y:S01]  /*0930*/  IADD3.X R9, R5, c[0x0][0x16c], R0, P0, P1 ;  /* 0x00005b0005097a10 */ /* 0x000fe200007e2400 */
[----:B------:R-:W-:Y:S01]  /*0940*/  CS2R R34, SRZ ;  /* 0x0000000000227805 */ /* 0x000fe2000001ff00 */
[----:B------:R-:W-:Y:S01]  /*0950*/  IADD3 R67, P0, P1, R4, c[0x0][0x170], R3 ;  /* 0x00005c0004437a10 */ /* 0x000fe2000791e003 */
[----:B------:R-:W-:Y:S01]  /*0960*/  IMAD.HI R3, R2, 0x2, RZ ;  /* 0x0000000202037827 */ /* 0x000fe200078e02ff */
[----:B------:R-:W-:Y:S01]  /*0970*/  LOP3.LUT R4, R93, 0x7, RZ, 0xc0, !PT ;  /* 0x000000075d047812 */ /* 0x000fe200078ec0ff */
[----:B------:R-:W-:Y:S01]  /*0980*/  CS2R R48, SRZ ;  /* 0x0000000000307805 */ /* 0x000fe2000001ff00 */
[--C-:B------:R-:W-:Y:S01]  /*0990*/  SHF.R.S32.HI R6, RZ, 0x2, R93.reuse ;  /* 0x00000002ff067819 */ /* 0x100fe2000001145d */
[----:B------:R-:W-:Y:S01]  /*09a0*/  CS2R R50, SRZ ;  /* 0x0000000000327805 */ /* 0x000fe2000001ff00 */
[----:B------:R-:W-:Y:S01]  /*09b0*/  SHF.R.U32.HI R0, RZ, 0x4, R93 ;  /* 0x00000004ff007819 */ /* 0x000fe2000001165d */
[----:B------:R-:W-:Y:S01]  /*09c0*/  CS2R R16, SRZ ;  /* 0x0000000000107805 */ /* 0x000fe2000001ff00 */
[----:B------:R-:W-:Y:S01]  /*09d0*/  LOP3.LUT R5, R14, 0x30, RZ, 0xc0, !PT ;  /* 0x000000300e057812 */ /* 0x000fe200078ec0ff */
[----:B------:R-:W-:Y:S01]  /*09e0*/  CS2R R18, SRZ ;  /* 0x0000000000127805 */ /* 0x000fe2000001ff00 */
[----:B------:R-:W-:-:S02]  /*09f0*/  SHF.L.U32 R2, R4, 0x4, RZ ;  /* 0x0000000404027819 */ /* 0x000fc400000006ff */
[----:B------:R-:W-:Y:S02]  /*0a00*/  SGXT R6, R6, 0x1 ;  /* 0x000000010606781a */ /* 0x000fe40000000200 */
[----:B------:R-:W-:Y:S02]  /*0a10*/  SGXT.U32 R0, R0, 0x3 ;  /* 0x000000030000781a */ /* 0x000fe40000000000 */
[----:B------:R-:W-:Y:S02]  /*0a20*/  LEA R82, R4, R5, 0x6 ;  /* 0x0000000504527211 */ /* 0x000fe400078e30ff */
[----:B------:R-:W-:Y:S01]  /*0a30*/  LOP3.LUT R5, R2, 0x60, R93, 0x78, !PT ;  /* 0x0000006002057812 */ /* 0x000fe200078e785d */
[----:B------:R-:W-:Y:S01]  /*0a40*/  IMAD R2, R0, c[0x0][0x1a4], RZ ;  /* 0x0000690000027a24 */ /* 0x000fe200078e02ff */
[----:B------:R-:W-:Y:S02]  /*0a50*/  LOP3.LUT R6, R6, 0x90, RZ, 0xc0, !PT ;  /* 0x0000009006067812 */ /* 0x000fe400078ec0ff */
[----:B------:R-:W-:Y:S01]  /*0a60*/  LEA R84, R4, R83, 0x1 ;  /* 0x0000005304547211 */ /* 0x000fe200078e08ff */
[----:B------:R-:W-:Y:S01]  /*0a70*/  IMAD.HI R4, R7, 0x2, RZ ;  /* 0x0000000207047827 */ /* 0x000fe200078e02ff */
[----:B------:R-:W-:-:S02]  /*0a80*/  LOP3.LUT R5, R5, 0x10, R12, 0x78, !PT ;  /* 0x0000001005057812 */ /* 0x000fc400078e780c */
[----:B------:R-:W-:Y:S02]  /*0a90*/  SGXT.U32 R0, R8, 0x2 ;  /* 0x000000020800781a */ /* 0x000fe40000000000 */
[----:B------:R-:W-:Y:S02]  /*0aa0*/  MOV R11, c[0x0][0x1a4] ;  /* 0x00006900000b7a02 */ /* 0x000fe40000000f00 */
[----:B------:R-:W-:Y:S02]  /*0ab0*/  LOP3.LUT R6, R6, 0x60, R13, 0xf8, !PT ;  /* 0x0000006006067812 */ /* 0x000fe400078ef80d */
[----:B------:R-:W-:Y:S02]  /*0ac0*/  IADD3.X R7, R4, c[0x0][0x174], R3, P0, P1 ;  /* 0x00005d0004077a10 */ /* 0x000fe400007e2403 */
[----:B------:R-:W-:Y:S01]  /*0ad0*/  LEA R84, R84, R5, 0x7 ;  /* 0x0000000554547211 */ /* 0x000fe200078e38ff */
[----:B------:R-:W-:Y:S01]  /*0ae0*/  IMAD R5, R0, c[0x0][0x1b8], RZ ;  /* 0x00006e0000057a24 */ /* 0x000fe200078e02ff */
[----:B------:R-:W-:-:S02]  /*0af0*/  LEA R3, R11, R2, 0x3 ;  /* 0x000000020b037211 */ /* 0x000fc400078e18ff */
[----:B------:R-:W-:Y:S02]  /*0b00*/  LOP3.LUT R6, R6, 0x10, R12, 0x78, !PT ;  /* 0x0000001006067812 */ /* 0x000fe400078e780c */
[----:B------:R-:W-:Y:S02]  /*0b10*/  MOV R13, c[0x0][0x1b8] ;  /* 0x00006e00000d7a02 */ /* 0x000fe40000000f00 */
[----:B------:R-:W-:Y:S02]  /*0b20*/  LEA R0, R11, R3, 0x3 ;  /* 0x000000030b007211 */ /* 0x000fe400078e18ff */
[----:B------:R-:W-:Y:S02]  /*0b30*/  LEA R88, P0, R2, R79, 0x1 ;  /* 0x0000004f02587211 */ /* 0x000fe400078008ff */
[----:B------:R-:W-:Y:S02]  /*0b40*/  LEA R83, R83, R6, 0x4 ;  /* 0x0000000653537211 */ /* 0x000fe400078e20ff */
[----:B------:R-:W-:-:S02]  /*0b50*/  LEA R6, R13, R5, 0x2 ;  /* 0x000000050d067211 */ /* 0x000fc400078e10ff */
[----:B------:R-:W-:Y:S02]  /*0b60*/  LEA.HI.X.SX32 R89, R2, R9, 0x1, P0 ;  /* 0x0000000902597211 */ /* 0x000fe400000f0eff */
[C---:B------:R-:W-:Y:S02]  /*0b70*/  LEA R80, P1, R0.reuse, R79, 0x1 ;  /* 0x0000004f00507211 */ /* 0x040fe400078208ff */
[----:B------:R-:W-:Y:S02]  /*0b80*/  LEA R2, R13, R6, 0x2 ;  /* 0x000000060d027211 */ /* 0x000fe400078e10ff */
[----:B------:R-:W-:Y:S02]  /*0b90*/  LEA R4, R11, R0, 0x3 ;  /* 0x000000000b047211 */ /* 0x000fe400078e18ff */
[----:B------:R-:W-:Y:S02]  /*0ba0*/  LEA.HI.X.SX32 R81, R0, R9, 0x1, P1 ;  /* 0x0000000900517211 */ /* 0x000fe400008f0eff */
[----:B------:R-:W-:-:S02]  /*0bb0*/  LEA R0, R13, R2, 0x2 ;  /* 0x000000020d007211 */ /* 0x000fc400078e10ff */
[CC--:B------:R-:W-:Y:S02]  /*0bc0*/  LEA R86, P0, R3.reuse, R79.reuse, 0x1 ;  /* 0x0000004f03567211 */ /* 0x0c0fe400078008ff */
[----:B------:R-:W-:Y:S02]  /*0bd0*/  LEA R78, P2, R4, R79, 0x1 ;  /* 0x0000004f044e7211 */ /* 0x000fe400078408ff */
[----:B------:R-:W-:Y:S02]  /*0be0*/  LEA R66, P3, R0, R67, 0x1 ;  /* 0x0000004300427211 */ /* 0x000fe400078608ff */
[-C--:B------:R-:W-:Y:S02]  /*0bf0*/  LEA.HI.X.SX32 R87, R3, R9.reuse, 0x1, P0 ;  /* 0x0000000903577211 */ /* 0x080fe400000f0eff */
[----:B------:R-:W-:Y:S02]  /*0c00*/  LEA.HI.X.SX32 R79, R4, R9, 0x1, P2 ;  /* 0x00000009044f7211 */ /* 0x000fe400010f0eff */
[----:B------:R-:W-:-:S02]  /*0c10*/  LEA R76, P0, R5, R67, 0x1 ;  /* 0x00000043054c7211 */ /* 0x000fc400078008ff */
[-C--:B------:R-:W-:Y:S02]  /*0c20*/  LEA R74, P1, R6, R67.reuse, 0x1 ;  /* 0x00000043064a7211 */ /* 0x080fe400078208ff */
[----:B------:R-:W-:Y:S02]  /*0c30*/  LEA R72, P2, R2, R67, 0x1 ;  /* 0x0000004302487211 */ /* 0x000fe400078408ff */
[-C--:B------:R-:W-:Y:S02]  /*0c40*/  LEA.HI.X.SX32 R67, R0, R7.reuse, 0x1, P3 ;  /* 0x0000000700437211 */ /* 0x080fe400018f0eff */
[----:B------:R-:W-:Y:S02]  /*0c50*/  SHF.R.S32.HI R0, RZ, 0x6, R93 ;  /* 0x00000006ff007819 */ /* 0x000fe4000001145d */
[----:B------:R-:W-:Y:S02]  /*0c60*/  LEA.HI.X.SX32 R77, R5, R7, 0x1, P0 ;  /* 0x00000007054d7211 */ /* 0x000fe400000f0eff */
[----:B------:R-:W-:-:S02]  /*0c70*/  SGXT R0, R0, 0x1 ;  /* 0x000000010000781a */ /* 0x000fc40000000200 */
[-C--:B------:R-:W-:Y:S02]  /*0c80*/  LEA.HI.X.SX32 R75, R6, R7.reuse, 0x1, P1 ;  /* 0x00000007064b7211 */ /* 0x080fe400008f0eff */
[----:B------:R-:W-:Y:S02]  /*0c90*/  LOP3.LUT R0, R0, 0x90, RZ, 0xc0, !PT ;  /* 0x0000009000007812 */ /* 0x000fe400078ec0ff */
[----:B------:R-:W-:Y:S02]  /*0ca0*/  LEA.HI.X.SX32 R73, R2, R7, 0x1, P2 ;  /* 0x0000000702497211 */ /* 0x000fe400010f0eff */
[----:B------:R-:W-:Y:S01]  /*0cb0*/  LOP3.LUT R7, R0, 0x7e, R12, 0x78, !PT ;  /* 0x0000007e00077812 */ /* 0x000fe200078e780c */
[----:B------:R-:W-:Y:S01]  /*0cc0*/  CS2R R2, SRZ ;  /* 0x0000000000027805 */ /* 0x000fe2000001ff00 */
[----:B------:R-:W-:Y:S02]  /*0cd0*/  MOV R71, 0xff800000 ;  /* 0xff80000000477802 */ /* 0x000fe40000000f00 */
[----:B------:R-:W-:-:S02]  /*0ce0*/  MOV R64, 0x3f800000 ;  /* 0x3f80000000407802 */ /* 0x000fc40000000f00 */
[----:B------:R-:W-:Y:S02]  /*0cf0*/  MOV R5, RZ ;  /* 0x000000ff00057202 */ /* 0x000fe40000000f00 */
[----:B------:R-:W-:Y:S02]  /*0d00*/  MOV R10, 0x3f800000 ;  /* 0x3f800000000a7802 */ /* 0x000fe40000000f00 */
[----:B------:R-:W-:Y:S02]  /*0d10*/  MOV R9, 0x3f800000 ;  /* 0x3f80000000097802 */ /* 0x000fe40000000f00 */
[----:B------:R-:W-:Y:S02]  /*0d20*/  MOV R8, 0x3f800000 ;  /* 0x3f80000000087802 */ /* 0x000fe40000000f00 */
[----:B------:R-:W-:Y:S02]  /*0d30*/  MOV R69, 0xff800000 ;  /* 0xff80000000457802 */ /* 0x000fe40000000f00 */
[----:B------:R-:W-:-:S02]  /*0d40*/  MOV R68, 0xff800000 ;  /* 0xff80000000447802 */ /* 0x000fc40000000f00 */
[----:B------:R-:W-:Y:S02]  /*0d50*/  MOV R65, 0xff800000 ;  /* 0xff80000000417802 */ /* 0x000fe40000000f00 */
[----:B------:R-:W-:Y:S02]  /*0d60*/  LOP3.LUT R82, R82, 0x30, R12, 0x78, !PT ;  /* 0x0000003052527812 */ /* 0x000fe400078e780c */
[----:B------:R-:W-:Y:S02]  /*0d70*/  LOP3.LUT R92, R7, 0x20, RZ, 0x3c, !PT ;  /* 0x00000020075c7812 */ /* 0x000fe400078e3cff */
.L_x_1:
[----:B------:R-:W-:-:S04]  /*0d80*/  IMAD.WIDE R14, R5, 0x2, R88 ;  /* 0x00000002050e7825 */ /* 0x000fc800078e0258 */
[C---:B------:R-:W-:Y:S02]  /*0d90*/  IMAD.WIDE R22, R5.reuse, 0x2, R80 ;  /* 0x0000000205167825 */ /* 0x040fe400078e0250 */
[----:B------:R-:W2:Y:S02]  /*0da0*/  LDG.E.U16 R14, [R14.64] ;  /* 0x000000040e0e7981 */ /* 0x000ea4000c1e1500 */
[C---:B------:R-:W-:Y:S02]  /*0db0*/  IMAD.WIDE R12, R5.reuse, 0x2, R78 ;  /* 0x00000002050c7825 */ /* 0x040fe400078e024e */
[----:B------:R-:W3:Y:S02]  /*0dc0*/  LDG.E.U16 R22, [R22.64] ;  /* 0x0000000416167981 */ /* 0x000ee4000c1e1500 */
[----:B------:R-:W-:Y:S02]  /*0dd0*/  IMAD.WIDE R20, R5, 0x2, R86 ;  /* 0x0000000205147825 */ /* 0x000fe400078e0256 */
[----:B------:R-:W4:Y:S04]  /*0de0*/  LDG.E.U16 R12, [R12.64] ;  /* 0x000000040c0c7981 */ /* 0x000f28000c1e1500 */
[----:B------:R0:W5:Y:S04]  /*0df0*/  LDG.E.U16 R4, [R20.64] ;  /* 0x0000000414047981 */ /* 0x000168000c1e1500 */
[----:B------:R-:W-:Y:S01]  /*0e00*/  BAR.SYNC.DEFER_BLOCKING 0x0 ;  /* 0x0000000000007b1d */ /* 0x000fe20000010000 */
[----:B------:R-:W-:-:S04]  /*0e10*/  IMAD.WIDE R38, R3, 0x2, R76 ;  /* 0x0000000203267825 */ /* 0x000fc800078e024c */
[----:B------:R-:W-:-:S04]  /*0e20*/  IMAD.WIDE R42, R3, 0x2, R66 ;  /* 0x00000002032a7825 */ /* 0x000fc800078e0242 */
[----:B0-----:R-:W-:-:S04]  /*0e30*/  IMAD.WIDE R20, R3, 0x2, R72 ;  /* 0x0000000203147825 */ /* 0x001fc800078e0248 */
[----:B------:R-:W-:Y:S01]  /*0e40*/  IMAD.WIDE R40, R3, 0x2, R74 ;  /* 0x0000000203287825 */ /* 0x000fe200078e024a */
[----:B--2---:R-:W-:Y:S04]  /*0e50*/  STS.U16 [R7+0x1000], R14 ;  /* 0x0010000e07007388 */ /* 0x004fe80000000400 */
[----:B---3--:R-:W-:Y:S04]  /*0e60*/  STS.U16 [R7+0x1200], R22 ;  /* 0x0012001607007388 */ /* 0x008fe80000000400 */
[----:B----4-:R-:W-:Y:S04]  /*0e70*/  STS.U16 [R7+0x1300], R12 ;  /* 0x0013000c07007388 */ /* 0x010fe80000000400 */
[----:B-----5:R-:W-:Y:S04]  /*0e80*/  STS.U16 [R7+0x1100], R4 ;  /* 0x0011000407007388 */ /* 0x020fe80000000400 */
[----:B------:R-:W-:Y:S06]  /*0e90*/  BAR.SYNC.DEFER_BLOCKING 0x0 ;  /* 0x0000000000007b1d */ /* 0x000fec0000010000 */
[----:B------:R0:W2:Y:S04]  /*0ea0*/  LDG.E.U16 R36, [R38.64] ;  /* 0x0000000426247981 */ /* 0x0000a8000c1e1500 */
[----:B------:R1:W3:Y:S04]  /*0eb0*/  LDG.E.U16 R0, [R20.64] ;  /* 0x0000000414007981 */ /* 0x0002e8000c1e1500 */
[----:B------:R4:W5:Y:S04]  /*0ec0*/  LDG.E.U16 R37, [R42.64] ;  /* 0x000000042a257981 */ /* 0x000968000c1e1500 */
[----:B------:R0:W5:Y:S04]  /*0ed0*/  LDG.E.U16 R11, [R40.64] ;  /* 0x00000004280b7981 */ /* 0x000168000c1e1500 */
[----:B------:R-:W-:Y:S04]  /*0ee0*/  LDSM.16.MT88.4 R24, [R84] ;  /* 0x000000005418783b */ /* 0x000fe80000004200 */
[----:B------:R-:W0:Y:S04]  /*0ef0*/  LDSM.16.M88.4 R44, [R83+0x1000] ;  /* 0x00100000532c783b */ /* 0x000e280000000200 */
[----:B------:R-:W1:Y:S04]  /*0f00*/  LDSM.16.M88.4 R12, [R83+0x1200] ;  /* 0x00120000530c783b */ /* 0x000e680000000200 */
[----:B------:R-:W-:Y:S04]  /*0f10*/  LDSM.16.MT88.4 R60, [R84+0x80] ;  /* 0x00008000543c783b */ /* 0x000fe80000004200 */
[----:B------:R-:W-:Y:S01]  /*0f20*/  BAR.SYNC.DEFER_BLOCKING 0x0 ;  /* 0x0000000000007b1d */ /* 0x000fe20000010000 */
[C---:B0-----:R-:W-:Y:S08]  /*0f30*/  HMMA.16816.F32.BF16 R28, R24.reuse, R44, RZ ;  /* 0x0000002c181c723c */ /* 0x041ff000000418ff */
[C---:B------:R-:W-:Y:S08]  /*0f40*/  HMMA.16816.F32.BF16 R52, R24.reuse, R46, RZ ;  /* 0x0000002e1834723c */ /* 0x040ff000000418ff */
[----:B-1----:R-:W-:Y:S08]  /*0f50*/  HMMA.16816.F32.BF16 R20, R24, R12, RZ ;  /* 0x0000000c1814723c */ /* 0x002ff000000418ff */
[----:B------:R-:W-:-:S02]  /*0f60*/  FMUL R4, R28, c[0x0][0x188] ;  /* 0x000062001c047a20 */ /* 0x000fc40000400000 */
[----:B------:R-:W-:Y:S01]  /*0f70*/  FMUL R39, R29, c[0x0][0x188] ;  /* 0x000062001d277a20 */ /* 0x000fe20000400000 */
[----:B------:R-:W-:Y:S04]  /*0f80*/  HMMA.16816.F32.BF16 R24, R24, R14, RZ ;  /* 0x0000000e1818723c */ /* 0x000fe800000418ff */
[----:B------:R-:W-:Y:S01]  /*0f90*/  FMNMX R39, R4, R39, !PT ;  /* 0x0000002704277209 */ /* 0x000fe20007800000 */
[----:B------:R-:W-:-:S05]  /*0fa0*/  FMUL R4, R52, c[0x0][0x188] ;  /* 0x0000620034047a20 */ /* 0x000fca0000400000 */
[----:B------:R-:W-:Y:S01]  /*0fb0*/  FMNMX R39, R4, R39, !PT ;  /* 0x0000002704277209 */ /* 0x000fe20007800000 */
[----:B------:R-:W-:Y:S02]  /*0fc0*/  FMUL R4, R53, c[0x0][0x188] ;  /* 0x0000620035047a20 */ /* 0x000fe40000400000 */
[----:B------:R-:W-:-:S03]  /*0fd0*/  FMUL R6, R20, c[0x0][0x188] ;  /* 0x0000620014067a20 */ /* 0x000fc60000400000 */
[----:B------:R-:W-:Y:S01]  /*0fe0*/  FMNMX R41, R4, R39, !PT ;  /* 0x0000002704297209 */ /* 0x000fe20007800000 */
[----:B------:R-:W-:Y:S02]  /*0ff0*/  FMUL R4, R30, c[0x0][0x188] ;  /* 0x000062001e047a20 */ /* 0x000fe40000400000 */
[----:B------:R-:W-:Y:S01]  /*1000*/  FMUL R39, R31, c[0x0][0x188] ;  /* 0x000062001f277a20 */ /* 0x000fe20000400000 */
[----:B------:R-:W-:Y:S01]  /*1010*/  FMNMX R41, R6, R41, !PT ;  /* 0x0000002906297209 */ /* 0x000fe20007800000 */
[----:B------:R-:W-:-:S03]  /*1020*/  FMUL R6, R21, c[0x0][0x188] ;  /* 0x0000620015067a20 */ /* 0x000fc60000400000 */
[----:B------:R-:W-:Y:S01]  /*1030*/  FMNMX R39, R4, R39, !PT ;  /* 0x0000002704277209 */ /* 0x000fe20007800000 */
        /* <DEDUP_REMOVED lines=8> */
[----:B------:R-:W-:-:S05]  /*10c0*/  FMUL R4, R22, c[0x0][0x188] ;  /* 0x0000620016047a20 */ /* 0x000fca0000400000 */
[----:B------:R-:W-:Y:S02]  /*10d0*/  FMNMX R39, R4, R39, !PT ;  /* 0x0000002704277209 */ /* 0x000fe40007800000 */
[----:B------:R-:W-:Y:S01]  /*10e0*/  FMNMX R4, R6, R41, !PT ;  /* 0x0000002906047209 */ /* 0x000fe20007800000 */
[----:B------:R-:W-:-:S04]  /*10f0*/  FMUL R6, R23, c[0x0][0x188] ;  /* 0x0000620017067a20 */ /* 0x000fc80000400000 */
[----:B------:R-:W0:Y:S01]  /*1100*/  SHFL.BFLY PT, R41, R4, 0x2, 0x1f ;  /* 0x0c401f0004297f89 */ /* 0x000e2200000e0000 */
[----:B------:R-:W-:Y:S01]  /*1110*/  FMNMX R39, R6, R39, !PT ;  /* 0x0000002706277209 */ /* 0x000fe20007800000 */
[----:B------:R-:W-:-:S05]  /*1120*/  FMUL R6, R26, c[0x0][0x188] ;  /* 0x000062001a067a20 */ /* 0x000fca0000400000 */
[----:B------:R-:W-:Y:S01]  /*1130*/  FMNMX R39, R6, R39, !PT ;  /* 0x0000002706277209 */ /* 0x000fe20007800000 */
[----:B------:R-:W-:-:S05]  /*1140*/  FMUL R6, R27, c[0x0][0x188] ;  /* 0x000062001b067a20 */ /* 0x000fca0000400000 */
[----:B------:R-:W-:-:S05]  /*1150*/  FMNMX R39, R6, R39, !PT ;  /* 0x0000002706277209 */ /* 0x000fca0007800000 */
[----:B------:R-:W1:Y:S01]  /*1160*/  SHFL.BFLY PT, R6, R39, 0x2, 0x1f ;  /* 0x0c401f0027067f89 */ /* 0x000e6200000e0000 */
[----:B0-----:R-:W-:-:S05]  /*1170*/  FMNMX R38, R4, R41, !PT ;  /* 0x0000002904267209 */ /* 0x001fca0007800000 */
[----:B----4-:R-:W0:Y:S01]  /*1180*/  SHFL.BFLY PT, R43, R38, 0x1, 0x1f ;  /* 0x0c201f00262b7f89 */ /* 0x010e2200000e0000 */
[----:B-1----:R-:W-:-:S05]  /*1190*/  FMNMX R41, R39, R6, !PT ;  /* 0x0000000627297209 */ /* 0x002fca0007800000 */
[----:B------:R-:W1:Y:S01]  /*11a0*/  SHFL.BFLY PT, R6, R41, 0x1, 0x1f ;  /* 0x0c201f0029067f89 */ /* 0x000e6200000e0000 */
[----:B0-----:R-:W-:-:S04]  /*11b0*/  FMNMX R40, R38, R43, !PT ;  /* 0x0000002b26287209 */ /* 0x001fc80007800000 */
[----:B------:R-:W-:-:S05]  /*11c0*/  FMNMX R4, R40, R71, !PT ;  /* 0x0000004728047209 */ /* 0x000fca0007800000 */
[--C-:B------:R-:W-:Y:S02]  /*11d0*/  FFMA R28, R28, c[0x0][0x188], -R4.reuse ;  /* 0x000062001c1c7a23 */ /* 0x100fe40000000804 */
[--C-:B------:R-:W-:Y:S02]  /*11e0*/  FFMA R29, R29, c[0x0][0x188], -R4.reuse ;  /* 0x000062001d1d7a23 */ /* 0x100fe40000000804 */
[----:B------:R-:W-:Y:S02]  /*11f0*/  FMUL R28, R28, 1.4426950216293334961 ;  /* 0x3fb8aa3b1c1c7820 */ /* 0x000fe40000400000 */
[----:B------:R-:W-:Y:S02]  /*1200*/  FFMA R52, R52, c[0x0][0x188], -R4 ;  /* 0x0000620034347a23 */ /* 0x000fe40000000804 */
[----:B------:R-:W-:Y:S02]  /*1210*/  FMUL R29, R29, 1.4426950216293334961 ;  /* 0x3fb8aa3b1d1d7820 */ /* 0x000fe40000400000 */
[----:B------:R-:W-:-:S02]  /*1220*/  FMUL R38, R52, 1.4426950216293334961 ;  /* 0x3fb8aa3b34267820 */ /* 0x000fc40000400000 */
[----:B------:R-:W-:Y:S01]  /*1230*/  FFMA R53, R53, c[0x0][0x188], -R4 ;  /* 0x0000620035357a23 */ /* 0x000fe20000000804 */
[----:B------:R-:W-:Y:S01]  /*1240*/  MUFU.EX2 R28, R28 ;  /* 0x0000001c001c7308 */ /* 0x000fe20000000800 */
[----:B-1----:R-:W-:Y:S02]  /*1250*/  FMNMX R6, R41, R6, !PT ;  /* 0x0000000629067209 */ /* 0x002fe40007800000 */
[----:B------:R-:W-:-:S05]  /*1260*/  FMUL R41, R53, 1.4426950216293334961 ;  /* 0x3fb8aa3b35297820 */ /* 0x000fca0000400000 */
[----:B------:R-:W0:Y:S01]  /*1270*/  MUFU.EX2 R39, R29 ;  /* 0x0000001d00277308 */ /* 0x000e220000000800 */
[----:B------:R-:W-:-:S07]  /*1280*/  FMNMX R6, R6, R69, !PT ;  /* 0x0000004506067209 */ /* 0x000fce0007800000 */
[----:B------:R-:W1:Y:S01]  /*1290*/  MUFU.EX2 R38, R38 ;  /* 0x0000002600267308 */ /* 0x000e620000000800 */
[----:B------:R-:W-:-:S07]  /*12a0*/  FFMA R31, R31, c[0x0][0x188], -R6 ;  /* 0x000062001f1f7a23 */ /* 0x000fce0000000806 */
[----:B------:R-:W4:Y:S01]  /*12b0*/  MUFU.EX2 R41, R41 ;  /* 0x0000002900297308 */ /* 0x000f220000000800 */
[----:B------:R-:W-:Y:S02]  /*12c0*/  FFMA R30, R30, c[0x0][0x188], -R6 ;  /* 0x000062001e1e7a23 */ /* 0x000fe40000000806 */
[----:B------:R-:W-:Y:S02]  /*12d0*/  FMUL R52, R31, 1.4426950216293334961 ;  /* 0x3fb8aa3b1f347820 */ /* 0x000fe40000400000 */
[----:B0-----:R-:W-:Y:S02]  /*12e0*/  FADD R31, R28, R39 ;  /* 0x000000271c1f7221 */ /* 0x001fe40000000000 */
[----:B------:R-:W-:Y:S02]  /*12f0*/  FMUL R29, R30, 1.4426950216293334961 ;  /* 0x3fb8aa3b1e1d7820 */ /* 0x000fe40000400000 */
[----:B-1----:R-:W-:-:S04]  /*1300*/  FADD R70, R38, R31 ;  /* 0x0000001f26467221 */ /* 0x002fc80000000000 */
[----:B------:R-:W-:Y:S01]  /*1310*/  MUFU.EX2 R29, R29 ;  /* 0x0000001d001d7308 */ /* 0x000fe20000000800 */
[C---:B----4-:R-:W-:Y:S01]  /*1320*/  FADD R70, R41.reuse, R70 ;  /* 0x0000004629467221 */ /* 0x050fe20000000000 */
[----:B------:R-:W-:Y:S02]  /*1330*/  F2FP.BF16.PACK_AB R30, R41, R38 ;  /* 0x00000026291e723e */ /* 0x000fe400000010ff */
[C---:B------:R-:W-:Y:S08]  /*1340*/  HMMA.16816.F32.BF16 R40, R60.reuse, R44, RZ ;  /* 0x0000002c3c28723c */ /* 0x040ff000000418ff */
[----:B------:R-:W-:Y:S01]  /*1350*/  HMMA.16816.F32.BF16 R44, R60, R46, RZ ;  /* 0x0000002e3c2c723c */ /* 0x000fe200000418ff */
[----:B------:R-:W-:Y:S01]  /*1360*/  F2FP.BF16.PACK_AB R28, R39, R28 ;  /* 0x0000001c271c723e */ /* 0x000fe200000010ff */
[----:B--2---:R0:W-:Y:S02]  /*1370*/  STS.U16 [R7+0x1000], R36 ;  /* 0x0010002407007388 */ /* 0x0041e40000000400 */
[----:B0-----:R-:W0:Y:S02]  /*1380*/  MUFU.EX2 R36, R52 ;  /* 0x0000003400247308 */ /* 0x001e240000000800 */
[----:B---3--:R-:W-:Y:S04]  /*1390*/  STS.U16 [R7+0x1200], R0 ;  /* 0x0012000007007388 */ /* 0x008fe80000000400 */
[----:B-----5:R1:W-:Y:S04]  /*13a0*/  STS.U16 [R92+0x1300], R37 ;  /* 0x001300255c007388 */ /* 0x0203e80000000400 */
[----:B------:R2:W-:Y:S01]  /*13b0*/  STS.U16 [R92+0x1100], R11 ;  /* 0x0011000b5c007388 */ /* 0x0005e20000000400 */
[----:B0-----:R-:W-:Y:S01]  /*13c0*/  FADD R31, R29, R36 ;  /* 0x000000241d1f7221 */ /* 0x001fe20000000000 */
[----:B------:R-:W-:-:S02]  /*13d0*/  F2FP.BF16.PACK_AB R29, R36, R29 ;  /* 0x0000001d241d723e */ /* 0x000fc400000010ff */
[----:B-1----:R-:W-:Y:S01]  /*13e0*/  HMMA.16816.F32.BF16 R36, R60, R12, RZ ;  /* 0x0000000c3c24723c */ /* 0x002fe200000418ff */
[----:B------:R-:W-:Y:S02]  /*13f0*/  FMUL R0, R40, c[0x0][0x188] ;  /* 0x0000620028007a20 */ /* 0x000fe40000400000 */
[----:B--2---:R-:W-:-:S05]  /*1400*/  FMUL R11, R41, c[0x0][0x188] ;  /* 0x00006200290b7a20 */ /* 0x004fca0000400000 */
[----:B------:R-:W-:Y:S01]  /*1410*/  FMNMX R11, R0, R11, !PT ;  /* 0x0000000b000b7209 */ /* 0x000fe20007800000 */
[----:B------:R-:W-:Y:S01]  /*1420*/  HMMA.16816.F32.BF16 R12, R60, R14, RZ ;  /* 0x0000000e3c0c723c */ /* 0x000fe200000418ff */
[----:B------:R-:W-:-:S05]  /*1430*/  FMUL R0, R44, c[0x0][0x188] ;  /* 0x000062002c007a20 */ /* 0x000fca0000400000 */
[----:B------:R-:W-:Y:S01]  /*1440*/  FMNMX R11, R0, R11, !PT ;  /* 0x0000000b000b7209 */ /* 0x000fe20007800000 */
[----:B------:R-:W-:-:S05]  /*1450*/  FMUL R0, R45, c[0x0][0x188] ;  /* 0x000062002d007a20 */ /* 0x000fca0000400000 */
[----:B------:R-:W-:-:S03]  /*1460*/  FMNMX R11, R0, R11, !PT ;  /* 0x0000000b000b7209 */ /* 0x000fc60007800000 */
[----:B------:R-:W-:-:S05]  /*1470*/  FMUL R0, R36, c[0x0][0x188] ;  /* 0x0000620024007a20 */ /* 0x000fca0000400000 */
[----:B------:R-:W-:Y:S01]  /*1480*/  FMNMX R11, R0, R11, !PT ;  /* 0x0000000b000b7209 */ /* 0x000fe20007800000 */
[----:B------:R-:W-:-:S05]  /*1490*/  FMUL R0, R37, c[0x0][0x188] ;  /* 0x0000620025007a20 */ /* 0x000fca0000400000 */
[----:B------:R-:W-:Y:S01]  /*14a0*/  FMNMX R11, R0, R11, !PT ;  /* 0x0000000b000b7209 */ /* 0x000fe20007800000 */
[----:B------:R-:W-:-:S05]  /*14b0*/  FMUL R0, R12, c[0x0][0x188] ;  /* 0x000062000c007a20 */ /* 0x000fca0000400000 */
[----:B------:R-:W-:Y:S01]  /*14c0*/  FMNMX R11, R0, R11, !PT ;  /* 0x0000000b000b7209 */ /* 0x000fe20007800000 */
[----:B------:R-:W-:-:S05]  /*14d0*/  FMUL R0, R13, c[0x0][0x188] ;  /* 0x000062000d007a20 */ /* 0x000fca0000400000 */
[----:B------:R-:W-:-:S05]  /*14e0*/  FMNMX R11, R0, R11, !PT ;  /* 0x0000000b000b7209 */ /* 0x000fca0007800000 */
[----:B------:R-:W0:Y:S01]  /*14f0*/  SHFL.BFLY PT, R0, R11, 0x2, 0x1f ;  /* 0x0c401f000b007f89 */ /* 0x000e2200000e0000 */
[----:B------:R-:W-:Y:S01]  /*1500*/  FMUL R60, R43, c[0x0][0x188] ;  /* 0x000062002b3c7a20 */ /* 0x000fe20000400000 */
[----:B0-----:R-:W-:Y:S01]  /*1510*/  FMNMX R53, R11, R0, !PT ;  /* 0x000000000b357209 */ /* 0x001fe20007800000 */
[----:B------:R-:W-:-:S05]  /*1520*/  FMUL R11, R42, c[0x0][0x188] ;  /* 0x000062002a0b7a20 */ /* 0x000fca0000400000 */
[----:B------:R-:W-:Y:S01]  /*1530*/  FMNMX R60, R11, R60, !PT ;  /* 0x0000003c0b3c7209 */ /* 0x000fe20007800000 */
[----:B------:R-:W-:Y:S01]  /*1540*/  FMUL R11, R46, c[0x0][0x188] ;  /* 0x000062002e0b7a20 */ /* 0x000fe20000400000 */
[----:B------:R-:W0:Y:S04]  /*1550*/  SHFL.BFLY PT, R0, R53, 0x1, 0x1f ;  /* 0x0c201f0035007f89 */ /* 0x000e2800000e0000 */
[----:B------:R-:W-:Y:S01]  /*1560*/  FMNMX R60, R11, R60, !PT ;  /* 0x0000003c0b3c7209 */ /* 0x000fe20007800000 */
[----:B------:R-:W-:-:S05]  /*1570*/  FMUL R11, R47, c[0x0][0x188] ;  /* 0x000062002f0b7a20 */ /* 0x000fca0000400000 */
[----:B------:R-:W-:Y:S01]  /*1580*/  FMNMX R60, R11, R60, !PT ;  /* 0x0000003c0b3c7209 */ /* 0x000fe20007800000 */
[----:B------:R-:W-:-:S05]  /*1590*/  FMUL R11, R38, c[0x0][0x188] ;  /* 0x00006200260b7a20 */ /* 0x000fca0000400000 */
[----:B------:R-:W-:Y:S01]  /*15a0*/  FMNMX R60, R11, R60, !PT ;  /* 0x0000003c0b3c7209 */ /* 0x000fe20007800000 */
[----:B------:R-:W-:-:S05]  /*15b0*/  FMUL R11, R39, c[0x0][0x188] ;  /* 0x00006200270b7a20 */ /* 0x000fca0000400000 */
[----:B------:R-:W-:Y:S01]  /*15c0*/  FMNMX R60, R11, R60, !PT ;  /* 0x0000003c0b3c7209 */ /* 0x000fe20007800000 */
[----:B------:R-:W-:Y:S01]  /*15d0*/  FMUL R11, R14, c[0x0][0x188] ;  /* 0x000062000e0b7a20 */ /* 0x000fe20000400000 */
[----:B0-----:R-:W-:-:S04]  /*15e0*/  FMNMX R61, R53, R0, !PT ;  /* 0x00000000353d7209 */ /* 0x001fc80007800000 */
[----:B------:R-:W-:Y:S01]  /*15f0*/  FMNMX R60, R11, R60, !PT ;  /* 0x0000003c0b3c7209 */ /* 0x000fe20007800000 */
[----:B------:R-:W-:Y:S01]  /*1600*/  FMUL R11, R15, c[0x0][0x188] ;  /* 0x000062000f0b7a20 */ /* 0x000fe20000400000 */
[----:B------:R-:W-:-:S04]  /*1610*/  FMNMX R0, R61, R68, !PT ;  /* 0x000000443d007209 */ /* 0x000fc80007800000 */
[----:B------:R-:W-:Y:S01]  /*1620*/  FMNMX R60, R11, R60, !PT ;  /* 0x0000003c0b3c7209 */ /* 0x000fe20007800000 */
[----:B------:R-:W-:-:S04]  /*1630*/  FFMA R41, R41, c[0x0][0x188], -R0 ;  /* 0x0000620029297a23 */ /* 0x000fc80000000800 */
[----:B------:R-:W0:Y:S01]  /*1640*/  SHFL.BFLY PT, R11, R60, 0x2, 0x1f ;  /* 0x0c401f003c0b7f89 */ /* 0x000e2200000e0000 */
[----:B------:R-:W-:Y:S02]  /*1650*/  FFMA R40, R40, c[0x0][0x188], -R0 ;  /* 0x0000620028287a23 */ /* 0x000fe40000000800 */
[----:B------:R-:W-:Y:S02]  /*1660*/  FMUL R41, R41, 1.4426950216293334961 ;  /* 0x3fb8aa3b29297820 */ /* 0x000fe40000400000 */
[----:B------:R-:W-:-:S04]  /*1670*/  FMUL R61, R40, 1.4426950216293334961 ;  /* 0x3fb8aa3b283d7820 */ /* 0x000fc80000400000 */
[----:B------:R-:W-:Y:S08]  /*1680*/  MUFU.EX2 R40, R61 ;  /* 0x0000003d00287308 */ /* 0x000ff00000000800 */
[----:B------:R-:W1:Y:S01]  /*1690*/  MUFU.EX2 R41, R41 ;  /* 0x0000002900297308 */ /* 0x000e620000000800 */
[----:B0-----:R-:W-:Y:S01]  /*16a0*/  FMNMX R11, R60, R11, !PT ;  /* 0x0000000b3c0b7209 */ /* 0x001fe20007800000 */
[----:B-1----:R-:W-:Y:S01]  /*16b0*/  FADD R52, R40, R41 ;  /* 0x0000002928347221 */ /* 0x002fe20000000000 */
[----:B------:R-:W-:-:S03]  /*16c0*/  F2FP.BF16.PACK_AB R40, R41, R40 ;  /* 0x000000282928723e */ /* 0x000fc600000010ff */
[----:B------:R-:W0:Y:S01]  /*16d0*/  SHFL.BFLY PT, R41, R11, 0x1, 0x1f ;  /* 0x0c201f000b297f89 */ /* 0x000e2200000e0000 */
[----:B------:R-:W-:Y:S02]  /*16e0*/  FADD R53, -R4, R71 ;  /* 0x0000004704357221 */ /* 0x000fe40000000100 */
[----:B------:R-:W-:Y:S02]  /*16f0*/  FFMA R54, R54, c[0x0][0x188], -R6 ;  /* 0x0000620036367a23 */ /* 0x000fe40000000806 */
[----:B------:R-:W-:Y:S02]  /*1700*/  FMUL R63, R53, 1.4426950216293334961 ;  /* 0x3fb8aa3b353f7820 */ /* 0x000fe40000400000 */
[----:B------:R-:W-:Y:S02]  /*1710*/  FMUL R53, R54, 1.4426950216293334961 ;  /* 0x3fb8aa3b36357820 */ /* 0x000fe40000400000 */
[----:B------:R-:W-:-:S04]  /*1720*/  FADD R54, -R6, R69 ;  /* 0x0000004506367221 */ /* 0x000fc80000000100 */
[----:B------:R-:W-:Y:S01]  /*1730*/  FMUL R62, R54, 1.4426950216293334961 ;  /* 0x3fb8aa3b363e7820 */ /* 0x000fe20000400000 */
[----:B0-----:R-:W-:-:S04]  /*1740*/  FMNMX R54, R11, R41, !PT ;  /* 0x000000290b367209 */ /* 0x001fc80007800000 */
[----:B------:R-:W-:Y:S01]  /*1750*/  FMNMX R11, R54, R65, !PT ;  /* 0x00000041360b7209 */ /* 0x000fe20007800000 */
[----:B------:R-:W-:-:S04]  /*1760*/  FADD R41, -R0, R68 ;  /* 0x0000004400297221 */ /* 0x000fc80000000100 */
[--C-:B------:R-:W-:Y:S02]  /*1770*/  FFMA R42, R42, c[0x0][0x188], -R11.reuse ;  /* 0x000062002a2a7a23 */ /* 0x100fe4000000080b */
[----:B------:R-:W-:Y:S02]  /*1780*/  FFMA R43, R43, c[0x0][0x188], -R11 ;  /* 0x000062002b2b7a23 */ /* 0x000fe4000000080b */
[--C-:B------:R-:W-:Y:S02]  /*1790*/  FFMA R44, R44, c[0x0][0x188], -R0.reuse ;  /* 0x000062002c2c7a23 */ /* 0x100fe40000000800 */
[----:B------:R-:W-:Y:S02]  /*17a0*/  FMUL R61, R41, 1.4426950216293334961 ;  /* 0x3fb8aa3b293d7820 */ /* 0x000fe40000400000 */
[----:B------:R-:W-:Y:S02]  /*17b0*/  FMUL R41, R42, 1.4426950216293334961 ;  /* 0x3fb8aa3b2a297820 */ /* 0x000fe40000400000 */
[----:B------:R-:W-:-:S02]  /*17c0*/  FFMA R45, R45, c[0x0][0x188], -R0 ;  /* 0x000062002d2d7a23 */ /* 0x000fc40000000800 */
[----:B------:R-:W-:Y:S02]  /*17d0*/  FMUL R42, R43, 1.4426950216293334961 ;  /* 0x3fb8aa3b2b2a7820 */ /* 0x000fe40000400000 */
[----:B------:R-:W-:Y:S02]  /*17e0*/  FFMA R55, R55, c[0x0][0x188], -R6 ;  /* 0x0000620037377a23 */ /* 0x000fe40000000806 */
[----:B------:R-:W-:Y:S02]  /*17f0*/  FMUL R44, R44, 1.4426950216293334961 ;  /* 0x3fb8aa3b2c2c7820 */ /* 0x000fe40000400000 */
[----:B------:R-:W-:Y:S01]  /*1800*/  FMUL R45, R45, 1.4426950216293334961 ;  /* 0x3fb8aa3b2d2d7820 */ /* 0x000fe20000400000 */
[----:B------:R-:W-:Y:S01]  /*1810*/  MUFU.EX2 R41, R41 ;  /* 0x0000002900297308 */ /* 0x000fe20000000800 */
[----:B------:R-:W-:-:S07]  /*1820*/  FMUL R55, R55, 1.4426950216293334961 ;  /* 0x3fb8aa3b37377820 */ /* 0x000fce0000400000 */
[----:B------:R-:W0:Y:S01]  /*1830*/  MUFU.EX2 R42, R42 ;  /* 0x0000002a002a7308 */ /* 0x000e220000000800 */
[----:B------:R-:W-:-:S07]  /*1840*/  FFMA R47, R47, c[0x0][0x188], -R11 ;  /* 0x000062002f2f7a23 */ /* 0x000fce000000080b */
[----:B------:R-:W1:Y:S08]  /*1850*/  MUFU.EX2 R53, R53 ;  /* 0x0000003500357308 */ /* 0x000e700000000800 */
[----:B------:R-:W-:Y:S08]  /*1860*/  MUFU.EX2 R44, R44 ;  /* 0x0000002c002c7308 */ /* 0x000ff00000000800 */
[----:B------:R2:W3:Y:S08]  /*1870*/  MUFU.EX2 R85, R45 ;  /* 0x0000002d00557308 */ /* 0x0004f00000000800 */
[----:B------:R-:W4:Y:S01]  /*1880*/  MUFU.EX2 R90, R55 ;  /* 0x00000037005a7308 */ /* 0x000f220000000800 */
[----:B--2---:R-:W-:-:S02]  /*1890*/  FADD R45, -R11, R65 ;  /* 0x000000410b2d7221 */ /* 0x004fc40000000100 */
[----:B------:R-:W-:Y:S02]  /*18a0*/  FFMA R46, R46, c[0x0][0x188], -R11 ;  /* 0x000062002e2e7a23 */ /* 0x000fe4000000080b */
[----:B------:R-:W-:Y:S02]  /*18b0*/  FMUL R45, R45, 1.4426950216293334961 ;  /* 0x3fb8aa3b2d2d7820 */ /* 0x000fe40000400000 */
[----:B------:R-:W-:Y:S02]  /*18c0*/  FMUL R47, R47, 1.4426950216293334961 ;  /* 0x3fb8aa3b2f2f7820 */ /* 0x000fe40000400000 */
[----:B0-----:R-:W-:Y:S01]  /*18d0*/  FADD R69, R41, R42 ;  /* 0x0000002a29457221 */ /* 0x001fe20000000000 */
[----:B------:R-:W-:Y:S01]  /*18e0*/  F2FP.BF16.PACK_AB R41, R42, R41 ;  /* 0x000000292a29723e */ /* 0x000fe200000010ff */
[----:B------:R-:W-:Y:S01]  /*18f0*/  FMUL R43, R46, 1.4426950216293334961 ;  /* 0x3fb8aa3b2e2b7820 */ /* 0x000fe20000400000 */
[----:B------:R-:W-:Y:S01]  /*1900*/  MUFU.EX2 R60, R45 ;  /* 0x0000002d003c7308 */ /* 0x000fe20000000800 */
[----:B-1----:R-:W-:Y:S01]  /*1910*/  FADD R65, R53, R31 ;  /* 0x0000001f35417221 */ /* 0x002fe20000000000 */
[----:B---3--:R-:W-:Y:S01]  /*1920*/  F2FP.BF16.PACK_AB R42, R85, R44 ;  /* 0x0000002c552a723e */ /* 0x008fe200000010ff */
[----:B------:R-:W-:Y:S01]  /*1930*/  FADD R68, R44, R52 ;  /* 0x000000342c447221 */ /* 0x000fe20000000000 */
[----:B----4-:R-:W-:Y:S01]  /*1940*/  F2FP.BF16.PACK_AB R31, R90, R53 ;  /* 0x000000355a1f723e */ /* 0x010fe200000010ff */
[----:B------:R-:W-:Y:S06]  /*1950*/  BAR.SYNC.DEFER_BLOCKING 0x0 ;  /* 0x0000000000007b1d */ /* 0x000fec0000010000 */
[----:B------:R0:W-:Y:S02]  /*1960*/  MUFU.EX2 R71, R47 ;  /* 0x0000002f00477308 */ /* 0x0001e40000000800 */
[----:B0-----:R-:W0:Y:S04]  /*1970*/  LDSM.16.M88.4 R44, [R82+0x1000] ;  /* 0x00100000522c783b */ /* 0x001e280000000200 */
[----:B------:R-:W1:Y:S02]  /*1980*/  LDSM.16.M88.4 R52, [R82+0x1200] ;  /* 0x001200005234783b */ /* 0x000e640000000200 */
[----:B------:R-:W2:Y:S08]  /*1990*/  MUFU.EX2 R63, R63 ;  /* 0x0000003f003f7308 */ /* 0x000eb00000000800 */
[----:B------:R-:W3:Y:S01]  /*19a0*/  MUFU.EX2 R62, R62 ;  /* 0x0000003e003e7308 */ /* 0x000ee20000000800 */
[----:B------:R-:W-:-:S07]  /*19b0*/  FFMA R24, R24, c[0x0][0x188], -R4 ;  /* 0x0000620018187a23 */ /* 0x000fce0000000804 */
[----:B------:R-:W4:Y:S01]  /*19c0*/  MUFU.EX2 R43, R43 ;  /* 0x0000002b002b7308 */ /* 0x000f220000000800 */
[C---:B--2---:R-:W-:Y:S02]  /*19d0*/  FMUL R56, R63.reuse, R56 ;  /* 0x000000383f387220 */ /* 0x044fe40000400000 */
[----:B------:R-:W-:-:S05]  /*19e0*/  FMUL R57, R63, R57 ;  /* 0x000000393f397220 */ /* 0x000fca0000400000 */
[----:B------:R-:W2:Y:S01]  /*19f0*/  MUFU.EX2 R61, R61 ;  /* 0x0000003d003d7308 */ /* 0x000ea20000000800 */
[C---:B---3--:R-:W-:Y:S02]  /*1a00*/  FMUL R58, R62.reuse, R58 ;  /* 0x0000003a3e3a7220 */ /* 0x048fe40000400000 */
[C---:B------:R-:W-:Y:S02]  /*1a10*/  FMUL R59, R62.reuse, R59 ;  /* 0x0000003b3e3b7220 */ /* 0x040fe40000400000 */
[C---:B------:R-:W-:Y:S02]  /*1a20*/  FMUL R32, R63.reuse, R32 ;  /* 0x000000203f207220 */ /* 0x040fe40000400000 */
[C---:B------:R-:W-:Y:S02]  /*1a30*/  FMUL R34, R62.reuse, R34 ;  /* 0x000000223e227220 */ /* 0x040fe40000400000 */
[----:B------:R-:W-:Y:S02]  /*1a40*/  FMUL R33, R63, R33 ;  /* 0x000000213f217220 */ /* 0x000fe40000400000 */
[----:B------:R-:W-:-:S02]  /*1a50*/  FMUL R35, R62, R35 ;  /* 0x000000233e237220 */ /* 0x000fc40000400000 */
[----:B------:R-:W-:Y:S01]  /*1a60*/  FMUL R24, R24, 1.4426950216293334961 ;  /* 0x3fb8aa3b18187820 */ /* 0x000fe20000400000 */
[C---:B0-----:R-:W-:Y:S01]  /*1a70*/  HMMA.16816.F32.BF16 R56, R28.reuse, R44, R56 ;  /* 0x0000002c1c38723c */ /* 0x041fe20000041838 */
[----:B------:R-:W-:Y:S02]  /*1a80*/  FFMA R20, R20, c[0x0][0x188], -R4 ;  /* 0x0000620014147a23 */ /* 0x000fe40000000804 */
[----:B------:R-:W-:Y:S02]  /*1a90*/  FFMA R36, R36, c[0x0][0x188], -R0 ;  /* 0x0000620024247a23 */ /* 0x000fe40000000800 */
[----:B------:R-:W-:Y:S02]  /*1aa0*/  FFMA R22, R22, c[0x0][0x188], -R6 ;  /* 0x0000620016167a23 */ /* 0x000fe40000000806 */
[----:B------:R-:W-:Y:S01]  /*1ab0*/  FFMA R38, R38, c[0x0][0x188], -R11 ;  /* 0x0000620026267a23 */ /* 0x000fe2000000080b */
[----:B-1----:R-:W-:Y:S01]  /*1ac0*/  HMMA.16816.F32.BF16 R28, R28, R52, R32 ;  /* 0x000000341c1c723c */ /* 0x002fe20000041820 */
[----:B------:R0:W-:Y:S01]  /*1ad0*/  MUFU.EX2 R34, R24 ;  /* 0x0000001800227308 */ /* 0x0001e20000000800 */
[----:B------:R-:W-:-:S02]  /*1ae0*/  FFMA R21, R21, c[0x0][0x188], -R4 ;  /* 0x0000620015157a23 */ /* 0x000fc40000000804 */
[----:B----4-:R-:W-:Y:S01]  /*1af0*/  FADD R69, R43, R69 ;  /* 0x000000452b457221 */ /* 0x010fe20000000000 */
[----:B------:R-:W-:Y:S01]  /*1b00*/  F2FP.BF16.PACK_AB R43, R71, R43 ;  /* 0x0000002b472b723e */ /* 0x000fe200000010ff */
[----:B------:R-:W-:Y:S02]  /*1b10*/  FFMA R25, R25, c[0x0][0x188], -R4 ;  /* 0x0000620019197a23 */ /* 0x000fe40000000804 */
[----:B------:R-:W-:Y:S02]  /*1b20*/  FMUL R32, R20, 1.4426950216293334961 ;  /* 0x3fb8aa3b14207820 */ /* 0x000fe40000400000 */
[----:B0-----:R-:W-:Y:S02]  /*1b30*/  FMUL R24, R36, 1.4426950216293334961 ;  /* 0x3fb8aa3b24187820 */ /* 0x001fe40000400000 */
[----:B------:R-:W-:Y:S02]  /*1b40*/  FMUL R33, R22, 1.4426950216293334961 ;  /* 0x3fb8aa3b16217820 */ /* 0x000fe40000400000 */
[----:B------:R-:W-:-:S02]  /*1b50*/  FFMA R23, R23, c[0x0][0x188], -R6 ;  /* 0x0000620017177a23 */ /* 0x000fc40000000806 */
[----:B------:R-:W-:Y:S02]  /*1b60*/  FFMA R26, R26, c[0x0][0x188], -R6 ;  /* 0x000062001a1a7a23 */ /* 0x000fe40000000806 */
[----:B------:R-:W-:Y:S02]  /*1b70*/  FMUL R36, R38, 1.4426950216293334961 ;  /* 0x3fb8aa3b26247820 */ /* 0x000fe40000400000 */
[----:B------:R-:W-:Y:S02]  /*1b80*/  FFMA R39, R39, c[0x0][0x188], -R11 ;  /* 0x0000620027277a23 */ /* 0x000fe4000000080b */
[C---:B--2---:R-:W-:Y:S02]  /*1b90*/  FMUL R48, R61.reuse, R48 ;  /* 0x000000303d307220 */ /* 0x044fe40000400000 */
[----:B------:R-:W-:Y:S02]  /*1ba0*/  FMUL R49, R61, R49 ;  /* 0x000000313d317220 */ /* 0x000fe40000400000 */
[----:B------:R-:W-:-:S02]  /*1bb0*/  FMUL R50, R60, R50 ;  /* 0x000000323c327220 */ /* 0x000fc40000400000 */
[C---:B------:R-:W-:Y:S02]  /*1bc0*/  FMUL R51, R60.reuse, R51 ;  /* 0x000000333c337220 */ /* 0x040fe40000400000 */
[C---:B------:R-:W-:Y:S02]  /*1bd0*/  FMUL R16, R61.reuse, R16 ;  /* 0x000000103d107220 */ /* 0x040fe40000400000 */
[C---:B------:R-:W-:Y:S02]  /*1be0*/  FMUL R18, R60.reuse, R18 ;  /* 0x000000123c127220 */ /* 0x040fe40000400000 */
[----:B------:R-:W-:Y:S02]  /*1bf0*/  FMUL R17, R61, R17 ;  /* 0x000000113d117220 */ /* 0x000fe40000400000 */
[----:B------:R-:W-:Y:S02]  /*1c00*/  FMUL R19, R60, R19 ;  /* 0x000000133c137220 */ /* 0x000fe40000400000 */
[----:B------:R-:W-:-:S02]  /*1c10*/  FFMA R27, R27, c[0x0][0x188], -R6 ;  /* 0x000062001b1b7a23 */ /* 0x000fc40000000806 */
[----:B------:R-:W-:Y:S02]  /*1c20*/  FFMA R37, R37, c[0x0][0x188], -R0 ;  /* 0x0000620025257a23 */ /* 0x000fe40000000800 */
[----:B------:R-:W-:Y:S01]  /*1c30*/  FMUL R20, R21, 1.4426950216293334961 ;  /* 0x3fb8aa3b15147820 */ /* 0x000fe20000400000 */
[----:B------:R-:W-:Y:S01]  /*1c40*/  MUFU.EX2 R32, R32 ;  /* 0x0000002000207308 */ /* 0x000fe20000000800 */
[----:B------:R-:W-:Y:S02]  /*1c50*/  FMUL R21, R25, 1.4426950216293334961 ;  /* 0x3fb8aa3b19157820 */ /* 0x000fe40000400000 */
[----:B------:R-:W-:Y:S02]  /*1c60*/  FMUL R22, R23, 1.4426950216293334961 ;  /* 0x3fb8aa3b17167820 */ /* 0x000fe40000400000 */
[----:B------:R-:W-:Y:S02]  /*1c70*/  FMUL R26, R26, 1.4426950216293334961 ;  /* 0x3fb8aa3b1a1a7820 */ /* 0x000fe40000400000 */
[----:B------:R-:W-:Y:S01]  /*1c80*/  FMUL R38, R39, 1.4426950216293334961 ;  /* 0x3fb8aa3b27267820 */ /* 0x000fe20000400000 */
[----:B------:R-:W0:Y:S01]  /*1c90*/  MUFU.EX2 R33, R33 ;  /* 0x0000002100217308 */ /* 0x000e220000000800 */
[----:B------:R-:W-:-:S02]  /*1ca0*/  FMUL R23, R27, 1.4426950216293334961 ;  /* 0x3fb8aa3b1b177820 */ /* 0x000fc40000400000 */
[----:B------:R-:W-:Y:S02]  /*1cb0*/  FFMA R25, R12, c[0x0][0x188], -R0 ;  /* 0x000062000c197a23 */ /* 0x000fe40000000800 */
[----:B------:R-:W-:Y:S02]  /*1cc0*/  FFMA R14, R14, c[0x0][0x188], -R11 ;  /* 0x000062000e0e7a23 */ /* 0x000fe4000000080b */
[----:B------:R-:W-:Y:S01]  /*1cd0*/  FMUL R27, R37, 1.4426950216293334961 ;  /* 0x3fb8aa3b251b7820 */ /* 0x000fe20000400000 */
[----:B------:R-:W1:Y:S01]  /*1ce0*/  MUFU.EX2 R24, R24 ;  /* 0x0000001800187308 */ /* 0x000e620000000800 */
[C---:B------:R-:W-:Y:S07]  /*1cf0*/  HMMA.16816.F32.BF16 R48, R40.reuse, R44, R48 ;  /* 0x0000002c2830723c */ /* 0x040fee0000041830 */
[----:B------:R-:W2:Y:S01]  /*1d00*/  MUFU.EX2 R36, R36 ;  /* 0x0000002400247308 */ /* 0x000ea20000000800 */
[----:B------:R-:W-:Y:S07]  /*1d10*/  HMMA.16816.F32.BF16 R16, R40, R52, R16 ;  /* 0x000000342810723c */ /* 0x000fee0000041810 */
[----:B------:R3:W-:Y:S01]  /*1d20*/  MUFU.EX2 R35, R26 ;  /* 0x0000001a00237308 */ /* 0x0007e20000000800 */
[----:B------:R-:W-:-:S02]  /*1d30*/  FMUL R40, R25, 1.4426950216293334961 ;  /* 0x3fb8aa3b19287820 */ /* 0x000fc40000400000 */
[----:B------:R-:W-:-:S05]  /*1d40*/  FFMA R25, R13, c[0x0][0x188], -R0 ;  /* 0x000062000d197a23 */ /* 0x000fca0000000800 */
[----:B------:R-:W-:Y:S01]  /*1d50*/  MUFU.EX2 R20, R20 ;  /* 0x0000001400147308 */ /* 0x000fe20000000800 */
[----:B---3--:R-:W-:Y:S02]  /*1d60*/  FMUL R26, R14, 1.4426950216293334961 ;  /* 0x3fb8aa3b0e1a7820 */ /* 0x008fe40000400000 */
[----:B------:R-:W-:-:S05]  /*1d70*/  FFMA R14, R15, c[0x0][0x188], -R11 ;  /* 0x000062000f0e7a23 */ /* 0x000fca000000080b */
[----:B------:R-:W3:Y:S01]  /*1d80*/  MUFU.EX2 R22, R22 ;  /* 0x0000001600167308 */ /* 0x000ee20000000800 */
[----:B------:R-:W-:Y:S02]  /*1d90*/  FMUL R25, R25, 1.4426950216293334961 ;  /* 0x3fb8aa3b19197820 */ /* 0x000fe40000400000 */
[----:B------:R-:W-:-:S05]  /*1da0*/  FMUL R14, R14, 1.4426950216293334961 ;  /* 0x3fb8aa3b0e0e7820 */ /* 0x000fca0000400000 */
[----:B------:R0:W4:Y:S08]  /*1db0*/  MUFU.EX2 R12, R27 ;  /* 0x0000001b000c7308 */ /* 0x0001300000000800 */
[----:B------:R-:W5:Y:S01]  /*1dc0*/  MUFU.EX2 R38, R38 ;  /* 0x0000002600267308 */ /* 0x000f620000000800 */
[----:B------:R-:W-:Y:S02]  /*1dd0*/  FADD R90, R90, R65 ;  /* 0x000000415a5a7221 */ /* 0x000fe40000000000 */
[----:B------:R-:W-:-:S05]  /*1de0*/  FADD R85, R85, R68 ;  /* 0x0000004455557221 */ /* 0x000fca0000000000 */
[----:B------:R-:W2:Y:S01]  /*1df0*/  MUFU.EX2 R13, R40 ;  /* 0x00000028000d7308 */ /* 0x000ea20000000800 */
[----:B------:R-:W-:-:S07]  /*1e00*/  FADD R69, R71, R69 ;  /* 0x0000004547457221 */ /* 0x000fce0000000000 */
[----:B------:R-:W3:Y:S01]  /*1e10*/  MUFU.EX2 R15, R26 ;  /* 0x0000001a000f7308 */ /* 0x000ee20000000800 */
[----:B0-----:R-:W-:Y:S02]  /*1e20*/  FADD R27, R33, R90 ;  /* 0x0000005a211b7221 */ /* 0x001fe40000000000 */
[----:B-1----:R-:W-:-:S05]  /*1e30*/  FADD R85, R24, R85 ;  /* 0x0000005518557221 */ /* 0x002fca0000000000 */
[----:B------:R-:W0:Y:S01]  /*1e40*/  MUFU.EX2 R21, R21 ;  /* 0x0000001500157308 */ /* 0x000e220000000800 */
[----:B--2---:R-:W-:-:S07]  /*1e50*/  FADD R69, R36, R69 ;  /* 0x0000004524457221 */ /* 0x004fce0000000000 */
[----:B------:R-:W1:Y:S08]  /*1e60*/  MUFU.EX2 R23, R23 ;  /* 0x0000001700177308 */ /* 0x000e700000000800 */
[----:B------:R2:W0:Y:S08]  /*1e70*/  MUFU.EX2 R37, R25 ;  /* 0x0000001900257308 */ /* 0x0004300000000800 */
[----:B------:R0:W0:Y:S01]  /*1e80*/  MUFU.EX2 R39, R14 ;  /* 0x0000000e00277308 */ /* 0x0000220000000800 */
[----:B--2---:R-:W-:-:S02]  /*1e90*/  FADD R25, R32, R70 ;  /* 0x0000004620197221 */ /* 0x004fc40000000000 */
[----:B---3--:R-:W-:Y:S02]  /*1ea0*/  FADD R40, R22, R27 ;  /* 0x0000001b16287221 */ /* 0x008fe40000000000 */
[----:B------:R-:W-:Y:S02]  /*1eb0*/  FADD R25, R20, R25 ;  /* 0x0000001914197221 */ /* 0x000fe40000000000 */
[----:B----4-:R-:W-:Y:S02]  /*1ec0*/  FADD R42, R12, R85 ;  /* 0x000000550c2a7221 */ /* 0x010fe40000000000 */
[----:B-----5:R-:W-:Y:S02]  /*1ed0*/  FADD R44, R38, R69 ;  /* 0x00000045262c7221 */ /* 0x020fe40000000000 */
[----:B------:R-:W-:Y:S02]  /*1ee0*/  FADD R26, R34, R25 ;  /* 0x00000019221a7221 */ /* 0x000fe40000000000 */
[----:B------:R-:W-:-:S02]  /*1ef0*/  FADD R40, R35, R40 ;  /* 0x0000002823287221 */ /* 0x000fc40000000000 */
[----:B------:R-:W-:Y:S02]  /*1f00*/  FADD R42, R13, R42 ;  /* 0x0000002a0d2a7221 */ /* 0x000fe40000000000 */
[----:B0-----:R-:W-:Y:S02]  /*1f10*/  FADD R14, R15, R44 ;  /* 0x0000002c0f0e7221 */ /* 0x001fe40000000000 */
[----:B------:R-:W-:Y:S02]  /*1f20*/  FADD R27, R21, R26 ;  /* 0x0000001a151b7221 */ /* 0x000fe40000000000 */
[----:B-1----:R-:W-:Y:S02]  /*1f30*/  FADD R26, R23, R40 ;  /* 0x00000028171a7221 */ /* 0x002fe40000000000 */
[----:B------:R-:W-:Y:S02]  /*1f40*/  FADD R25, R37, R42 ;  /* 0x0000002a25197221 */ /* 0x000fe40000000000 */
[----:B------:R-:W-:Y:S01]  /*1f50*/  FADD R14, R39, R14 ;  /* 0x0000000e270e7221 */ /* 0x000fe20000000000 */
[----:B------:R-:W0:Y:S04]  /*1f60*/  SHFL.BFLY PT, R42, R27, 0x2, 0x1f ;  /* 0x0c401f001b2a7f89 */ /* 0x000e2800000e0000 */
[----:B------:R-:W1:Y:S04]  /*1f70*/  SHFL.BFLY PT, R43, R26, 0x2, 0x1f ;  /* 0x0c401f001a2b7f89 */ /* 0x000e6800000e0000 */
[----:B------:R-:W2:Y:S04]  /*1f80*/  SHFL.BFLY PT, R40, R25, 0x2, 0x1f ;  /* 0x0c401f0019287f89 */ /* 0x000ea800000e0000 */
[----:B------:R-:W3:Y:S01]  /*1f90*/  SHFL.BFLY PT, R41, R14, 0x2, 0x1f ;  /* 0x0c401f000e297f89 */ /* 0x000ee200000e0000 */
[----:B------:R-:W-:-:S02]  /*1fa0*/  F2FP.BF16.PACK_AB R32, R20, R32 ;  /* 0x000000201420723e */ /* 0x000fc400000010ff */
[----:B------:R-:W-:Y:S02]  /*1fb0*/  F2FP.BF16.PACK_AB R34, R21, R34 ;  /* 0x000000221522723e */ /* 0x000fe400000010ff */
[----:B------:R-:W-:Y:S02]  /*1fc0*/  F2FP.BF16.PACK_AB R33, R22, R33 ;  /* 0x000000211621723e */ /* 0x000fe400000010ff */
[----:B------:R-:W-:Y:S01]  /*1fd0*/  F2FP.BF16.PACK_AB R35, R23, R35 ;  /* 0x000000231723723e */ /* 0x000fe200000010ff */
[----:B0-----:R-:W-:Y:S02]  /*1fe0*/  FADD R20, R27, R42 ;  /* 0x0000002a1b147221 */ /* 0x001fe40000000000 */
[----:B-1----:R-:W-:Y:S02]  /*1ff0*/  FADD R21, R26, R43 ;  /* 0x0000002b1a157221 */ /* 0x002fe40000000000 */
[----:B--2---:R-:W-:Y:S02]  /*2000*/  FADD R23, R25, R40 ;  /* 0x0000002819177221 */ /* 0x004fe40000000000 */
[----:B---3--:R-:W-:Y:S01]  /*2010*/  FADD R22, R14, R41 ;  /* 0x000000290e167221 */ /* 0x008fe20000000000 */
[----:B------:R-:W-:Y:S01]  /*2020*/  F2FP.BF16.PACK_AB R12, R12, R24 ;  /* 0x000000180c0c723e */ /* 0x000fe200000010ff */
[----:B------:R-:W0:Y:S04]  /*2030*/  SHFL.BFLY PT, R25, R20, 0x1, 0x1f ;  /* 0x0c201f0014197f89 */ /* 0x000e2800000e0000 */
[----:B------:R-:W1:Y:S04]  /*2040*/  SHFL.BFLY PT, R26, R21, 0x1, 0x1f ;  /* 0x0c201f00151a7f89 */ /* 0x000e6800000e0000 */
[----:B------:R-:W2:Y:S04]  /*2050*/  SHFL.BFLY PT, R27, R23, 0x1, 0x1f ;  /* 0x0c201f00171b7f89 */ /* 0x000ea800000e0000 */
[----:B------:R-:W3:Y:S01]  /*2060*/  SHFL.BFLY PT, R24, R22, 0x1, 0x1f ;  /* 0x0c201f0016187f89 */ /* 0x000ee200000e0000 */
[----:B------:R-:W-:-:S02]  /*2070*/  IADD3 R2, R2, 0x20, RZ ;  /* 0x0000002002027810 */ /* 0x000fc40007ffe0ff */
[----:B------:R-:W-:Y:S02]  /*2080*/  F2FP.BF16.PACK_AB R14, R37, R13 ;  /* 0x0000000d250e723e */ /* 0x000fe400000010ff */
[----:B------:R-:W-:Y:S02]  /*2090*/  ISETP.GE.AND P0, PT, R2, c[0x0][0x1d0], PT ;  /* 0x0000740002007a0c */ /* 0x000fe40003f06270 */
[----:B------:R-:W-:Y:S02]  /*20a0*/  F2FP.BF16.PACK_AB R13, R38, R36 ;  /* 0x00000024260d723e */ /* 0x000fe400000010ff */
[----:B------:R-:W-:Y:S01]  /*20b0*/  F2FP.BF16.PACK_AB R15, R39, R15 ;  /* 0x0000000f270f723e */ /* 0x000fe200000010ff */
[----:B------:R-:W-:Y:S01]  /*20c0*/  HMMA.16816.F32.BF16 R56, R32, R46, R56 ;  /* 0x0000002e2038723c */ /* 0x000fe20000041838 */
[----:B0-----:R-:W-:Y:S02]  /*20d0*/  FADD R25, R20, R25 ;  /* 0x0000001914197221 */ /* 0x001fe40000000000 */
[----:B-1----:R-:W-:-:S05]  /*20e0*/  FADD R21, R21, R26 ;  /* 0x0000001a15157221 */ /* 0x002fca0000000000 */
[----:B------:R-:W-:Y:S01]  /*20f0*/  HMMA.16816.F32.BF16 R32, R32, R54, R28 ;  /* 0x000000362020723c */ /* 0x000fe2000004181c */
[----:B------:R-:W-:Y:S01]  /*2100*/  FFMA R64, R63, R64, R25 ;  /* 0x000000403f407223 */ /* 0x000fe20000000019 */
[----:B------:R-:W-:-:S05]  /*2110*/  MOV R71, R4 ;  /* 0x0000000400477202 */ /* 0x000fca0000000f00 */
[----:B------:R-:W-:Y:S01]  /*2120*/  MOV R28, 0x20 ;  /* 0x00000020001c7802 */ /* 0x000fe20000000f00 */
[----:B------:R-:W-:Y:S01]  /*2130*/  HMMA.16816.F32.BF16 R48, R12, R46, R48 ;  /* 0x0000002e0c30723c */ /* 0x000fe20000041830 */
[----:B------:R-:W-:Y:S01]  /*2140*/  FFMA R10, R62, R10, R21 ;  /* 0x0000000a3e0a7223 */ /* 0x000fe20000000015 */
[----:B------:R-:W-:-:S06]  /*2150*/  MOV R69, R6 ;  /* 0x0000000600457202 */ /* 0x000fcc0000000f00 */
[----:B------:R-:W-:Y:S01]  /*2160*/  HMMA.16816.F32.BF16 R16, R12, R54, R16 ;  /* 0x000000360c10723c */ /* 0x000fe20000041810 */
[C---:B------:R-:W-:Y:S01]  /*2170*/  IMAD R3, R28.reuse, c[0x0][0x1b4], R3 ;  /* 0x00006d001c037a24 */ /* 0x040fe200078e0203 */
[----:B------:R-:W-:Y:S01]  /*2180*/  MOV R68, R0 ;  /* 0x0000000000447202 */ /* 0x000fe20000000f00 */
[----:B------:R-:W-:-:S04]  /*2190*/  IMAD R5, R28, c[0x0][0x1a4], R5 ;  /* 0x000069001c057a24 */ /* 0x000fc800078e0205 */
[----:B--2---:R-:W-:Y:S02]  /*21a0*/  FADD R12, R23, R27 ;  /* 0x0000001b170c7221 */ /* 0x004fe40000000000 */
[----:B---3--:R-:W-:Y:S01]  /*21b0*/  FADD R13, R22, R24 ;  /* 0x00000018160d7221 */ /* 0x008fe20000000000 */
[----:B------:R-:W-:Y:S01]  /*21c0*/  MOV R65, R11 ;  /* 0x0000000b00417202 */ /* 0x000fe20000000f00 */
[----:B------:R-:W-:Y:S02]  /*21d0*/  FFMA R9, R61, R9, R12 ;  /* 0x000000093d097223 */ /* 0x000fe4000000000c */
[----:B------:R-:W-:Y:S01]  /*21e0*/  FFMA R8, R60, R8, R13 ;  /* 0x000000083c087223 */ /* 0x000fe2000000000d */
[----:B------:R-:W-:Y:S01]  /*21f0*/  @P0 CALL.REL.NOINC `(.L_x_0) ;  /* 0x0000001000000944 */ /* 0x000fe20003c00000 */
[----:B------:R-:W-:Y:S05]  /*2200*/  BRA `(.L_x_1) ;  /* 0xffffeb7000007947 */ /* 0x000fea000383ffff */
.L_x_0:
[----:B------:R-:W0:Y:S01]  /*2210*/  S2R R52, SR_CTAID.Y ;  /* 0x0000000000347919 */ /* 0x000e220000002600 */
[----:B------:R-:W-:Y:S01]  /*2220*/  LOP3.LUT R3, R93, 0x60, RZ, 0xc0, !PT ;  /* 0x000000605d037812 */ /* 0x000fe200078ec0ff */
[----:B------:R-:W-:Y:S01]  /*2230*/  IMAD R22, R91, c[0x0][0x1c4], RZ ;  /* 0x000071005b167a24 */ /* 0x000fe200078e02ff */
[----:B------:R-:W-:Y:S01]  /*2240*/  LOP3.LUT R2, R93, 0xf, RZ, 0xc0, !PT ;  /* 0x0000000f5d027812 */ /* 0x000fe200078ec0ff */
[----:B------:R-:W-:Y:S01]  /*2250*/  BAR.SYNC.DEFER_BLOCKING 0x0 ;  /* 0x0000000000007b1d */ /* 0x000fe20000010000 */
[----:B------:R-:W-:-:S02]  /*2260*/  FSETP.GEU.AND P3, PT, R64, 1.175494350822287508e-38, PT ;  /* 0x008000004000780b */ /* 0x000fc40003f6e000 */
[----:B------:R-:W-:Y:S02]  /*2270*/  LEA R29, R2, R3, 0x1 ;  /* 0x00000003021d7211 */ /* 0x000fe400078e08ff */
[C---:B------:R-:W-:Y:S01]  /*2280*/  SHF.L.U32 R3, R22.reuse, 0x1, RZ ;  /* 0x0000000116037819 */ /* 0x040fe200000006ff */
[----:B------:R-:W-:Y:S01]  /*2290*/  IMAD.HI R22, R22, 0x2, RZ ;  /* 0x0000000216167827 */ /* 0x000fe200078e02ff */
[----:B------:R-:W-:Y:S01]  /*22a0*/  MOV R30, R10 ;  /* 0x0000000a001e7202 */ /* 0x000fe20000000f00 */
[----:B------:R-:W1:Y:S01]  /*22b0*/  S2R R54, SR_TID.X ;  /* 0x0000000000367919 */ /* 0x000e620000002100 */
[----:B------:R-:W-:Y:S02]  /*22c0*/  MOV R37, R8 ;  /* 0x0000000800257202 */ /* 0x000fe40000000f00 */
[----:B------:R-:W-:Y:S01]  /*22d0*/  MOV R39, R9 ;  /* 0x0000000900277202 */ /* 0x000fe20000000f00 */
[----:B------:R-:W-:Y:S01]  /*22e0*/  FMUL R9, R30, 8388608 ;  /* 0x4b0000001e097820 */ /* 0x000fe20000400000 */
[----:B------:R-:W-:-:S02]  /*22f0*/  SHF.L.U32 R12, R93, 0x5, RZ ;  /* 0x000000055d0c7819 */ /* 0x000fc400000006ff */
[----:B------:R-:W-:Y:S01]  /*2300*/  FSEL R13, RZ, -23, P3 ;  /* 0xc1b80000ff0d7808 */ /* 0x000fe20001800000 */
[----:B------:R-:W-:Y:S01]  /*2310*/  FMUL R10, R39, 8388608 ;  /* 0x4b000000270a7820 */ /* 0x000fe20000400000 */
[----:B------:R-:W-:Y:S01]  /*2320*/  LOP3.LUT R27, R12, 0x60, RZ, 0xc0, !PT ;  /* 0x000000600c1b7812 */ /* 0x000fe200078ec0ff */
[----:B------:R-:W-:Y:S01]  /*2330*/  FMUL R12, R37, 8388608 ;  /* 0x4b000000250c7820 */ /* 0x000fe20000400000 */
[----:B------:R-:W-:Y:S01]  /*2340*/  FSETP.GEU.AND P6, PT, R30, 1.175494350822287508e-38, PT ;  /* 0x008000001e00780b */ /* 0x000fe20003fce000 */
[----:B0-----:R-:W-:Y:S01]  /*2350*/  IMAD R5, R52, c[0x0][0x1c0], RZ ;  /* 0x0000700034057a24 */ /* 0x001fe200078e02ff */
[----:B------:R-:W-:Y:S02]  /*2360*/  FSETP.GEU.AND P0, PT, R39, 1.175494350822287508e-38, PT ;  /* 0x008000002700780b */ /* 0x000fe40003f0e000 */
[----:B------:R-:W-:Y:S02]  /*2370*/  FSETP.GEU.AND P1, PT, R37, 1.175494350822287508e-38, PT ;  /* 0x008000002500780b */ /* 0x000fe40003f2e000 */
[----:B------:R-:W-:-:S02]  /*2380*/  SHF.L.U32 R2, R5, 0x1, RZ ;  /* 0x0000000105027819 */ /* 0x000fc400000006ff */
[----:B------:R-:W-:Y:S02]  /*2390*/  FSETP.GEU.AND P2, PT, |R37|, 1.175494350822287508e-38, PT ;  /* 0x008000002500780b */ /* 0x000fe40003f4e200 */
[----:B------:R-:W-:Y:S01]  /*23a0*/  IADD3 R2, P4, P5, R3, c[0x0][0x178], R2 ;  /* 0x00005e0003027a10 */ /* 0x000fe20007d9e002 */
[----:B------:R-:W-:Y:S01]  /*23b0*/  FMUL R3, R64, 8388608 ;  /* 0x4b00000040037820 */ /* 0x000fe20000400000 */
[----:B------:R-:W-:Y:S02]  /*23c0*/  MOV R20, R16 ;  /* 0x0000001000147202 */ /* 0x000fe40000000f00 */
[----:B------:R-:W-:Y:S02]  /*23d0*/  FSEL R9, R9, R30, !P6 ;  /* 0x0000001e09097208 */ /* 0x000fe40007000000 */
[----:B------:R-:W-:Y:S02]  /*23e0*/  FSEL R8, R3, R64, !P3 ;  /* 0x0000004003087208 */ /* 0x000fe40005800000 */
[----:B------:R-:W-:-:S02]  /*23f0*/  FSETP.GT.AND P3, PT, |R37|, 8.50705917302346158658e+37, PT ;  /* 0x7e8000002500780b */ /* 0x000fc40003f64200 */
[----:B------:R-:W-:Y:S02]  /*2400*/  IADD3 R23, R8, -0x3f3504f3, RZ ;  /* 0xc0cafb0d08177810 */ /* 0x000fe40007ffe0ff */
[----:B------:R-:W-:Y:S02]  /*2410*/  SHF.R.S32.HI R16, RZ, 0x4, R93 ;  /* 0x00000004ff107819 */ /* 0x000fe4000001145d */
[----:B------:R-:W-:Y:S02]  /*2420*/  FSEL R10, R10, R39, !P0 ;  /* 0x000000270a0a7208 */ /* 0x000fe40004000000 */
[----:B------:R-:W-:Y:S02]  /*2430*/  LOP3.LUT R24, R93, 0xc, RZ, 0xc0, !PT ;  /* 0x0000000c5d187812 */ /* 0x000fe400078ec0ff */
[----:B------:R-:W-:Y:S02]  /*2440*/  LOP3.LUT R23, R23, 0xff800000, RZ, 0xc0, !PT ;  /* 0xff80000017177812 */ /* 0x000fe400078ec0ff */
[----:B------:R-:W-:Y:S01]  /*2450*/  FSEL R12, R12, R37, !P1 ;  /* 0x000000250c0c7208 */ /* 0x000fe20004800000 */
[----:B------:R-:W-:Y:S01]  /*2460*/  @P3 FMUL R37, R37, 0.25 ;  /* 0x3e80000025253820 */ /* 0x000fe20000400000 */
[----:B------:R-:W-:Y:S01]  /*2470*/  MOV R43, R18 ;  /* 0x00000012002b7202 */ /* 0x000fe20000000f00 */
[----:B------:R-:W0:Y:S01]  /*2480*/  I2F R14, R23 ;  /* 0x00000017000e7306 */ /* 0x000e220000201400 */
[----:B------:R-:W-:Y:S01]  /*2490*/  SHF.L.U32 R7, R93, 0x3, RZ ;  /* 0x000000035d077819 */ /* 0x000fe200000006ff */
[----:B------:R-:W-:Y:S01]  /*24a0*/  @P3 FMUL R51, R51, 0.25 ;  /* 0x3e80000033333820 */ /* 0x000fe20000400000 */
[----:B------:R-:W-:Y:S01]  /*24b0*/  MOV R41, R19 ;  /* 0x0000001300297202 */ /* 0x000fe20000000f00 */
[----:B------:R-:W-:Y:S01]  /*24c0*/  @P3 FMUL R43, R43, 0.25 ;  /* 0x3e8000002b2b3820 */ /* 0x000fe20000400000 */
[----:B------:R-:W-:Y:S01]  /*24d0*/  IADD3 R18, R9, -0x3f3504f3, RZ ;  /* 0xc0cafb0d09127810 */ /* 0x000fe20007ffe0ff */
[----:B------:R-:W-:Y:S01]  /*24e0*/  @P3 FMUL R50, R50, 0.25 ;  /* 0x3e80000032323820 */ /* 0x000fe20000400000 */
[----:B------:R-:W-:Y:S01]  /*24f0*/  IADD3 R19, R10, -0x3f3504f3, RZ ;  /* 0xc0cafb0d0a137810 */ /* 0x000fe20007ffe0ff */
[----:B------:R-:W-:Y:S01]  /*2500*/  @P3 FMUL R41, R41, 0.25 ;  /* 0x3e80000029293820 */ /* 0x000fe20000400000 */
[----:B------:R-:W-:Y:S01]  /*2510*/  SHF.L.U32 R29, R29, 0x2, RZ ;  /* 0x000000021d1d7819 */ /* 0x000fe200000006ff */
[----:B------:R-:W-:Y:S01]  /*2520*/  @!P2 FMUL R37, R37, 16777216 ;  /* 0x4b8000002525a820 */ /* 0x000fe20000400000 */
[----:B------:R-:W-:Y:S01]  /*2530*/  SGXT R16, R16, 0x1 ;  /* 0x000000011010781a */ /* 0x000fe20000000200 */
[----:B------:R-:W-:Y:S01]  /*2540*/  @!P2 FMUL R41, R41, 16777216 ;  /* 0x4b8000002929a820 */ /* 0x000fe20000400000 */
[----:B------:R-:W-:Y:S01]  /*2550*/  LOP3.LUT R3, R93, 0x70, RZ, 0xc0, !PT ;  /* 0x000000705d037812 */ /* 0x000fe200078ec0ff */
[----:B------:R-:W-:Y:S01]  /*2560*/  @!P2 FMUL R43, R43, 16777216 ;  /* 0x4b8000002b2ba820 */ /* 0x000fe20000400000 */
[----:B------:R-:W-:Y:S01]  /*2570*/  IADD3 R21, R12, -0x3f3504f3, RZ ;  /* 0xc0cafb0d0c157810 */ /* 0x000fe20007ffe0ff */
[----:B------:R-:W-:Y:S01]  /*2580*/  @!P2 FMUL R51, R51, 16777216 ;  /* 0x4b8000003333a820 */ /* 0x000fe20000400000 */
[----:B------:R-:W-:Y:S01]  /*2590*/  LEA R26, R24, R27, 0x8 ;  /* 0x0000001b181a7211 */ /* 0x000fe200078e40ff */
[----:B------:R-:W-:Y:S01]  /*25a0*/  @!P2 FMUL R50, R50, 16777216 ;  /* 0x4b8000003232a820 */ /* 0x000fe20000400000 */
[----:B------:R-:W-:Y:S01]  /*25b0*/  LOP3.LUT R28, R7, 0x38, RZ, 0xc0, !PT ;  /* 0x00000038071c7812 */ /* 0x000fe200078ec0ff */
[----:B------:R-:W-:Y:S01]  /*25c0*/  IMAD.HI R7, R5, 0x2, RZ ;  /* 0x0000000205077827 */ /* 0x000fe200078e02ff */
[----:B------:R-:W-:-:S02]  /*25d0*/  LOP3.LUT R18, R18, 0xff800000, RZ, 0xc0, !PT ;  /* 0xff80000012127812 */ /* 0x000fc400078ec0ff */
[----:B------:R-:W-:Y:S01]  /*25e0*/  LOP3.LUT R19, R19, 0xff800000, RZ, 0xc0, !PT ;  /* 0xff80000013137812 */ /* 0x000fe200078ec0ff */
[----:B0-----:R-:W-:Y:S01]  /*25f0*/  FFMA.FTZ R13, R14, 1.1920928955078125e-07, R13 ;  /* 0x340000000e0d7823 */ /* 0x001fe2000001000d */
[----:B------:R-:W-:Y:S01]  /*2600*/  LOP3.LUT R36, R29, 0x408, R16, 0x78, !PT ;  /* 0x000004081d247812 */ /* 0x000fe200078e7810 */
[----:B------:R-:W0:Y:S01]  /*2610*/  I2F R15, R18 ;  /* 0x00000012000f7306 */ /* 0x000e220000201400 */
[----:B------:R-:W-:Y:S02]  /*2620*/  LOP3.LUT R21, R21, 0xff800000, RZ, 0xc0, !PT ;  /* 0xff80000015157812 */ /* 0x000fe400078ec0ff */
[----:B------:R-:W-:Y:S02]  /*2630*/  LEA R31, R3, R26, 0x3 ;  /* 0x0000001a031f7211 */ /* 0x000fe400078e18ff */
[----:B------:R-:W-:Y:S02]  /*2640*/  FSEL R16, RZ, -23, P0 ;  /* 0xc1b80000ff107808 */ /* 0x000fe40000000000 */
[----:B------:R-:W-:Y:S01]  /*2650*/  FSETP.GT.AND P0, PT, |R39|, 8.50705917302346158658e+37, PT ;  /* 0x7e8000002700780b */ /* 0x000fe20003f04200 */
[----:B------:R-:W2:Y:S01]  /*2660*/  I2F R25, R19 ;  /* 0x0000001300197306 */ /* 0x000ea20000201400 */
[----:B------:R-:W-:-:S02]  /*2670*/  LEA R28, R3, R28, 0x2 ;  /* 0x0000001c031c7211 */ /* 0x000fc400078e10ff */
[----:B------:R-:W-:Y:S02]  /*2680*/  IADD3.X R3, R22, c[0x0][0x17c], R7, P4, P5 ;  /* 0x00005f0016037a10 */ /* 0x000fe400027ea407 */
[----:B------:R-:W-:Y:S02]  /*2690*/  LEA R7, R24, R31, 0x1 ;  /* 0x0000001f18077211 */ /* 0x000fe400078e08ff */
[C---:B------:R-:W-:Y:S01]  /*26a0*/  FSETP.GEU.AND P2, PT, |R39|.reuse, 1.175494350822287508e-38, PT ;  /* 0x008000002700780b */ /* 0x040fe20003f4e200 */
[----:B------:R-:W3:Y:S01]  /*26b0*/  I2F R27, R21 ;  /* 0x00000015001b7306 */ /* 0x000ee20000201400 */
[----:B------:R-:W-:Y:S02]  /*26c0*/  FSEL R14, RZ, -23, P6 ;  /* 0xc1b80000ff0e7808 */ /* 0x000fe40003000000 */
[----:B------:R-:W-:Y:S01]  /*26d0*/  FSEL R22, RZ, -23, P1 ;  /* 0xc1b80000ff167808 */ /* 0x000fe20000800000 */
[----:B------:R-:W-:Y:S01]  /*26e0*/  @P0 FMUL R39, R39, 0.25 ;  /* 0x3e80000027270820 */ /* 0x000fe20000400000 */
[----:B------:R-:W-:Y:S01]  /*26f0*/  SHF.R.U32.HI R93, RZ, 0x1, R93 ;  /* 0x00000001ff5d7819 */ /* 0x000fe2000001165d */
[----:B0-----:R-:W-:Y:S01]  /*2700*/  FFMA.FTZ R14, R15, 1.1920928955078125e-07, R14 ;  /* 0x340000000f0e7823 */ /* 0x001fe2000001000e */
[----:B------:R-:W-:Y:S01]  /*2710*/  FSETP.GT.AND P5, PT, |R64|, 8.50705917302346158658e+37, PT ;  /* 0x7e8000004000780b */ /* 0x000fe20003fa4200 */
[----:B------:R-:W0:Y:S01]  /*2720*/  MUFU.RCP R24, R37 ;  /* 0x0000002500187308 */ /* 0x000e220000001000 */
[----:B--2---:R-:W-:Y:S01]  /*2730*/  FFMA.FTZ R15, R25, 1.1920928955078125e-07, R16 ;  /* 0x34000000190f7823 */ /* 0x004fe20000010010 */
[----:B------:R-:W-:Y:S01]  /*2740*/  FSETP.GT.AND P4, PT, |R30|, 8.50705917302346158658e+37, PT ;  /* 0x7e8000001e00780b */ /* 0x000fe20003f84200 */
[----:B------:R-:W-:Y:S01]  /*2750*/  @P0 FMUL R17, R17, 0.25 ;  /* 0x3e80000011110820 */ /* 0x000fe20000400000 */
[----:B------:R-:W-:Y:S01]  /*2760*/  LOP3.LUT R5, R93, 0x4, RZ, 0xc0, !PT ;  /* 0x000000045d057812 */ /* 0x000fe200078ec0ff */
[----:B------:R-:W-:Y:S01]  /*2770*/  @!P2 FMUL R39, R39, 16777216 ;  /* 0x4b8000002727a820 */ /* 0x000fe20000400000 */
[----:B------:R-:W-:Y:S01]  /*2780*/  FSETP.GEU.AND P1, PT, |R64|, 1.175494350822287508e-38, PT ;  /* 0x008000004000780b */ /* 0x000fe20003f2e200 */
[----:B------:R-:W-:Y:S01]  /*2790*/  @P0 FMUL R20, R20, 0.25 ;  /* 0x3e80000014140820 */ /* 0x000fe20000400000 */
[----:B------:R-:W-:Y:S01]  /*27a0*/  IADD3 R23, R8, -R23, RZ ;  /* 0x8000001708177210 */ /* 0x000fe20007ffe0ff */
[----:B---3--:R-:W-:Y:S01]  /*27b0*/  FFMA.FTZ R16, R27, 1.1920928955078125e-07, R22 ;  /* 0x340000001b107823 */ /* 0x008fe20000010016 */
[----:B------:R-:W-:Y:S01]  /*27c0*/  IADD3 R18, R9, -R18, RZ ;  /* 0x8000001209127210 */ /* 0x000fe20007ffe0ff */
[----:B------:R-:W-:Y:S01]  /*27d0*/  @P0 FMUL R49, R49, 0.25 ;  /* 0x3e80000031310820 */ /* 0x000fe20000400000 */
[----:B------:R-:W-:Y:S01]  /*27e0*/  FSETP.GEU.AND P6, PT, |R30|, 1.175494350822287508e-38, PT ;  /* 0x008000001e00780b */ /* 0x000fe20003fce200 */
[----:B------:R-:W-:Y:S01]  /*27f0*/  @P0 FMUL R48, R48, 0.25 ;  /* 0x3e80000030300820 */ /* 0x000fe20000400000 */
[----:B------:R-:W-:Y:S01]  /*2800*/  IADD3 R5, R5, R28, RZ ;  /* 0x0000001c05057210 */ /* 0x000fe20007ffe0ff */
[----:B------:R-:W-:Y:S01]  /*2810*/  @!P2 FMUL R17, R17, 16777216 ;  /* 0x4b8000001111a820 */ /* 0x000fe20000400000 */
[----:B------:R-:W-:Y:S01]  /*2820*/  IADD3 R19, R10, -R19, RZ ;  /* 0x800000130a137210 */ /* 0x000fe20007ffe0ff */
[----:B0-----:R-:W-:Y:S01]  /*2830*/  FMUL R22, R24, R41 ;  /* 0x0000002918167220 */ /* 0x001fe20000400000 */
[----:B------:R-:W-:Y:S01]  /*2840*/  IADD3 R21, R12, -R21, RZ ;  /* 0x800000150c157210 */ /* 0x000fe20007ffe0ff */
[----:B------:R-:W-:Y:S01]  /*2850*/  FMUL R25, R24, R43 ;  /* 0x0000002b18197220 */ /* 0x000fe20000400000 */
[----:B------:R-:W-:Y:S01]  /*2860*/  ISETP.GE.U32.AND P0, PT, R8, 0x7f800000, PT ;  /* 0x7f8000000800780c */ /* 0x000fe20003f06070 */
[C---:B------:R-:W-:Y:S01]  /*2870*/  FMUL R51, R24.reuse, R51 ;  /* 0x0000003318337220 */ /* 0x040fe20000400000 */
[----:B------:R-:W-:Y:S01]  /*2880*/  MOV R47, c[0x0][0x1c8] ;  /* 0x00007200002f7a02 */ /* 0x000fe20000000f00 */
[----:B------:R-:W-:Y:S01]  /*2890*/  FMUL R50, R24, R50 ;  /* 0x0000003218327220 */ /* 0x000fe20000400000 */
[----:B------:R-:W-:Y:S01]  /*28a0*/  F2FP.BF16.PACK_AB R31, R22, R25 ;  /* 0x00000019161f723e */ /* 0x000fe200000010ff */
[----:B------:R-:W0:Y:S01]  /*28b0*/  MUFU.RCP R24, R39 ;  /* 0x0000002700187308 */ /* 0x000e220000001000 */
[----:B------:R-:W-:Y:S01]  /*28c0*/  @!P2 FMUL R20, R20, 16777216 ;  /* 0x4b8000001414a820 */ /* 0x000fe20000400000 */
[----:B------:R-:W-:Y:S01]  /*28d0*/  FSETP.NEU.AND P3, PT, R8, RZ, PT ;  /* 0x000000ff0800720b */ /* 0x000fe20003f6d000 */
[----:B------:R-:W-:Y:S01]  /*28e0*/  @!P2 FMUL R49, R49, 16777216 ;  /* 0x4b8000003131a820 */ /* 0x000fe20000400000 */
[----:B------:R-:W-:Y:S01]  /*28f0*/  SHF.L.U32 R25, R47, 0x2, RZ ;  /* 0x000000022f197819 */ /* 0x000fe200000006ff */
[----:B------:R-:W-:Y:S01]  /*2900*/  @!P2 FMUL R48, R48, 16777216 ;  /* 0x4b8000003030a820 */ /* 0x000fe20000400000 */
[----:B------:R-:W-:Y:S01]  /*2910*/  FSETP.NEU.AND P2, PT, R9, RZ, PT ;  /* 0x000000ff0900720b */ /* 0x000fe20003f4d000 */
[----:B------:R-:W-:Y:S01]  /*2920*/  FADD R23, R23, -1 ;  /* 0xbf80000017177421 */ /* 0x000fe20000000000 */
[----:B------:R-:W-:Y:S01]  /*2930*/  LEA R55, R47, -R47, 0x4 ;  /* 0x8000002f2f377211 */ /* 0x000fe200078e20ff */
[----:B------:R-:W-:Y:S01]  /*2940*/  FADD R18, R18, -1 ;  /* 0xbf80000012127421 */ /* 0x000fe20000000000 */
[----:B-1----:R-:W-:Y:S01]  /*2950*/  SHF.L.U32 R54, R54, 0x1, RZ ;  /* 0x0000000136367819 */ /* 0x002fe200000006ff */
[----:B------:R-:W-:-:S02]  /*2960*/  @P5 FMUL R64, R64, 0.25 ;  /* 0x3e80000040405820 */ /* 0x000fc40000400000 */
[----:B------:R-:W-:Y:S02]  /*2970*/  @P4 FMUL R30, R30, 0.25 ;  /* 0x3e8000001e1e4820 */ /* 0x000fe40000400000 */
[----:B------:R-:W-:Y:S02]  /*2980*/  @!P1 FMUL R64, R64, 16777216 ;  /* 0x4b80000040409820 */ /* 0x000fe40000400000 */
[C---:B0-----:R-:W-:Y:S02]  /*2990*/  FMUL R17, R24.reuse, R17 ;  /* 0x0000001118117220 */ /* 0x041fe40000400000 */
[C---:B------:R-:W-:Y:S01]  /*29a0*/  FMUL R20, R24.reuse, R20 ;  /* 0x0000001418147220 */ /* 0x040fe20000400000 */
[----:B------:R-:W0:Y:S01]  /*29b0*/  MUFU.RCP R27, R64 ;  /* 0x00000040001b7308 */ /* 0x000e220000001000 */
[C---:B------:R-:W-:Y:S02]  /*29c0*/  FMUL R49, R24.reuse, R49 ;  /* 0x0000003118317220 */ /* 0x040fe40000400000 */
[----:B------:R-:W-:Y:S01]  /*29d0*/  FMUL R24, R24, R48 ;  /* 0x0000003018187220 */ /* 0x000fe20000400000 */
[----:B------:R-:W-:Y:S01]  /*29e0*/  F2FP.BF16.PACK_AB R29, R17, R20 ;  /* 0x00000014111d723e */ /* 0x000fe200000010ff */
[----:B------:R-:W-:-:S02]  /*29f0*/  @!P6 FMUL R30, R30, 16777216 ;  /* 0x4b8000001e1ee820 */ /* 0x000fc40000400000 */
[----:B------:R-:W-:Y:S01]  /*2a00*/  FADD R19, R19, -1 ;  /* 0xbf80000013137421 */ /* 0x000fe20000000000 */
[----:B------:R-:W-:Y:S01]  /*2a10*/  F2FP.BF16.PACK_AB R28, R49, R24 ;  /* 0x00000018311c723e */ /* 0x000fe200000010ff */
[----:B------:R-:W-:Y:S01]  /*2a20*/  FADD R21, R21, -1 ;  /* 0xbf80000015157421 */ /* 0x000fe20000000000 */
[----:B------:R-:W-:Y:S01]  /*2a30*/  MOV R24, 0x3dc6b27f ;  /* 0x3dc6b27f00187802 */ /* 0x000fe20000000f00 */
[----:B------:R1:W2:Y:S01]  /*2a40*/  MUFU.RCP R26, R30 ;  /* 0x0000001e001a7308 */ /* 0x0002a20000001000 */
[----:B------:R-:W-:Y:S01]  /*2a50*/  @P5 FMUL R33, R33, 0.25 ;  /* 0x3e80000021215820 */ /* 0x000fe20000400000 */
[----:B------:R-:W-:Y:S01]  /*2a60*/  STS.64 [R36+0x200], R28 ;  /* 0x0002001c24007388 */ /* 0x000fe20000000a00 */
[----:B------:R-:W-:Y:S02]  /*2a70*/  @P5 FMUL R32, R32, 0.25 ;  /* 0x3e80000020205820 */ /* 0x000fe40000400000 */
[-C--:B------:R-:W-:Y:S02]  /*2a80*/  FFMA.FTZ R20, R23, R24.reuse, -0.16845393180847167969 ;  /* 0xbe2c7f3017147423 */ /* 0x080fe40000010018 */
[----:B------:R-:W-:-:S02]  /*2a90*/  FFMA.FTZ R17, R18, R24, -0.16845393180847167969 ;  /* 0xbe2c7f3012117423 */ /* 0x000fc40000010018 */
[----:B------:R-:W-:Y:S01]  /*2aa0*/  FFMA.FTZ R20, R23, R20, 0.1716887056827545166 ;  /* 0x3e2fcf2a17147423 */ /* 0x000fe20000010014 */
[----:B-1----:R-:W-:Y:S01]  /*2ab0*/  F2FP.BF16.PACK_AB R30, R51, R50 ;  /* 0x00000032331e723e */ /* 0x002fe200000010ff */
[C---:B------:R-:W-:Y:S02]  /*2ac0*/  FFMA.FTZ R17, R18.reuse, R17, 0.1716887056827545166 ;  /* 0x3e2fcf2a12117423 */ /* 0x040fe40000010011 */
[----:B------:R-:W-:Y:S02]  /*2ad0*/  FFMA.FTZ R20, R23, R20, -0.17900948226451873779 ;  /* 0xbe374e4317147423 */ /* 0x000fe40000010014 */
[----:B------:R-:W-:Y:S02]  /*2ae0*/  FFMA.FTZ R17, R18, R17, -0.17900948226451873779 ;  /* 0xbe374e4312117423 */ /* 0x000fe40000010011 */
[-C--:B------:R-:W-:Y:S02]  /*2af0*/  FFMA.FTZ R22, R19, R24.reuse, -0.16845393180847167969 ;  /* 0xbe2c7f3013167423 */ /* 0x080fe40000010018 */
[----:B------:R-:W-:-:S02]  /*2b00*/  FFMA.FTZ R24, R21, R24, -0.16845393180847167969 ;  /* 0xbe2c7f3015187423 */ /* 0x000fc40000010018 */
[----:B------:R-:W-:Y:S02]  /*2b10*/  FFMA.FTZ R20, R23, R20, 0.20512372255325317383 ;  /* 0x3e520bf417147423 */ /* 0x000fe40000010014 */
[C---:B------:R-:W-:Y:S02]  /*2b20*/  FFMA.FTZ R17, R18.reuse, R17, 0.20512372255325317383 ;  /* 0x3e520bf412117423 */ /* 0x040fe40000010011 */
[----:B------:R-:W-:Y:S02]  /*2b30*/  FFMA.FTZ R22, R19, R22, 0.1716887056827545166 ;  /* 0x3e2fcf2a13167423 */ /* 0x000fe40000010016 */
[----:B------:R-:W-:Y:S02]  /*2b40*/  FFMA.FTZ R24, R21, R24, 0.1716887056827545166 ;  /* 0x3e2fcf2a15187423 */ /* 0x000fe40000010018 */
[----:B------:R-:W-:Y:S02]  /*2b50*/  FFMA.FTZ R20, R23, R20, -0.24046532809734344482 ;  /* 0xbe763c8b17147423 */ /* 0x000fe40000010014 */
[----:B------:R-:W-:-:S02]  /*2b60*/  FFMA.FTZ R17, R18, R17, -0.24046532809734344482 ;  /* 0xbe763c8b12117423 */ /* 0x000fc40000010011 */
[----:B------:R-:W-:Y:S02]  /*2b70*/  @P4 FMUL R35, R35, 0.25 ;  /* 0x3e80000023234820 */ /* 0x000fe40000400000 */
[----:B------:R-:W-:Y:S02]  /*2b80*/  @P4 FMUL R34, R34, 0.25 ;  /* 0x3e80000022224820 */ /* 0x000fe40000400000 */
[----:B------:R-:W-:Y:S02]  /*2b90*/  @P4 FMUL R59, R59, 0.25 ;  /* 0x3e8000003b3b4820 */ /* 0x000fe40000400000 */
[----:B------:R-:W-:Y:S02]  /*2ba0*/  @P5 FMUL R57, R57, 0.25 ;  /* 0x3e80000039395820 */ /* 0x000fe40000400000 */
[----:B------:R-:W-:Y:S01]  /*2bb0*/  @P5 FMUL R56, R56, 0.25 ;  /* 0x3e80000038385820 */ /* 0x000fe20000400000 */
[----:B------:R-:W-:Y:S01]  /*2bc0*/  ISETP.GE.U32.AND P5, PT, R10, 0x7f800000, PT ;  /* 0x7f8000000a00780c */ /* 0x000fe20003fa6070 */
[----:B------:R-:W-:Y:S01]  /*2bd0*/  @P4 FMUL R58, R58, 0.25 ;  /* 0x3e8000003a3a4820 */ /* 0x000fe20000400000 */
[----:B------:R-:W-:Y:S01]  /*2be0*/  ISETP.GE.U32.AND P4, PT, R12, 0x7f800000, PT ;  /* 0x7f8000000c00780c */ /* 0x000fe20003f86070 */
[----:B------:R-:W-:-:S02]  /*2bf0*/  FFMA.FTZ R22, R19, R22, -0.17900948226451873779 ;  /* 0xbe374e4313167423 */ /* 0x000fc40000010016 */
[----:B------:R-:W-:Y:S02]  /*2c00*/  FFMA.FTZ R24, R21, R24, -0.17900948226451873779 ;  /* 0xbe374e4315187423 */ /* 0x000fe40000010018 */
[----:B------:R-:W-:Y:S02]  /*2c10*/  @!P1 FMUL R33, R33, 16777216 ;  /* 0x4b80000021219820 */ /* 0x000fe40000400000 */
[----:B------:R-:W-:Y:S02]  /*2c20*/  @!P1 FMUL R32, R32, 16777216 ;  /* 0x4b80000020209820 */ /* 0x000fe40000400000 */
[----:B------:R-:W-:Y:S02]  /*2c30*/  FFMA.FTZ R20, R23, R20, 0.28857114911079406738 ;  /* 0x3e93bf9917147423 */ /* 0x000fe40000010014 */
[----:B------:R-:W-:Y:S02]  /*2c40*/  FFMA.FTZ R17, R18, R17, 0.28857114911079406738 ;  /* 0x3e93bf9912117423 */ /* 0x000fe40000010011 */
[----:B------:R-:W-:-:S02]  /*2c50*/  @!P6 FMUL R35, R35, 16777216 ;  /* 0x4b8000002323e820 */ /* 0x000fc40000400000 */
[----:B------:R-:W-:Y:S02]  /*2c60*/  @!P6 FMUL R34, R34, 16777216 ;  /* 0x4b8000002222e820 */ /* 0x000fe40000400000 */
[----:B------:R-:W-:Y:S02]  /*2c70*/  @!P6 FMUL R59, R59, 16777216 ;  /* 0x4b8000003b3be820 */ /* 0x000fe40000400000 */
[----:B------:R-:W-:Y:S02]  /*2c80*/  @!P1 FMUL R57, R57, 16777216 ;  /* 0x4b80000039399820 */ /* 0x000fe40000400000 */
[----:B------:R-:W-:Y:S01]  /*2c90*/  @!P1 FMUL R56, R56, 16777216 ;  /* 0x4b80000038389820 */ /* 0x000fe20000400000 */
[----:B------:R-:W-:Y:S01]  /*2ca0*/  ISETP.GE.U32.AND P1, PT, R9, 0x7f800000, PT ;  /* 0x7f8000000900780c */ /* 0x000fe20003f26070 */
[----:B------:R-:W-:Y:S02]  /*2cb0*/  @!P6 FMUL R58, R58, 16777216 ;  /* 0x4b8000003a3ae820 */ /* 0x000fe40000400000 */
[----:B------:R-:W-:-:S02]  /*2cc0*/  FFMA.FTZ R22, R19, R22, 0.20512372255325317383 ;  /* 0x3e520bf413167423 */ /* 0x000fc40000010016 */
[----:B------:R-:W-:Y:S02]  /*2cd0*/  FFMA.FTZ R24, R21, R24, 0.20512372255325317383 ;  /* 0x3e520bf415187423 */ /* 0x000fe40000010018 */
[C---:B0-----:R-:W-:Y:S02]  /*2ce0*/  FMUL R33, R27.reuse, R33 ;  /* 0x000000211b217220 */ /* 0x041fe40000400000 */
[----:B------:R-:W-:Y:S02]  /*2cf0*/  FMUL R32, R27, R32 ;  /* 0x000000201b207220 */ /* 0x000fe40000400000 */
[----:B------:R-:W-:Y:S02]  /*2d00*/  FFMA.FTZ R20, R23, R20, -0.36067417263984680176 ;  /* 0xbeb8aa4917147423 */ /* 0x000fe40000010014 */
[----:B------:R-:W-:Y:S01]  /*2d10*/  FFMA.FTZ R17, R18, R17, -0.36067417263984680176 ;  /* 0xbeb8aa4912117423 */ /* 0x000fe20000010011 */
[----:B------:R-:W-:Y:S01]  /*2d20*/  F2FP.BF16.PACK_AB R33, R33, R32 ;  /* 0x000000202121723e */ /* 0x000fe200000010ff */
[----:B--2---:R-:W-:-:S02]  /*2d30*/  FMUL R35, R26, R35 ;  /* 0x000000231a237220 */ /* 0x004fc40000400000 */
[C---:B------:R-:W-:Y:S02]  /*2d40*/  FMUL R34, R26.reuse, R34 ;  /* 0x000000221a227220 */ /* 0x040fe40000400000 */
[C---:B------:R-:W-:Y:S02]  /*2d50*/  FMUL R59, R26.reuse, R59 ;  /* 0x0000003b1a3b7220 */ /* 0x040fe40000400000 */
[C---:B------:R-:W-:Y:S02]  /*2d60*/  FMUL R57, R27.reuse, R57 ;  /* 0x000000391b397220 */ /* 0x040fe40000400000 */
[----:B------:R-:W-:Y:S01]  /*2d70*/  FMUL R56, R27, R56 ;  /* 0x000000381b387220 */ /* 0x000fe20000400000 */
[----:B------:R-:W-:Y:S01]  /*2d80*/  F2FP.BF16.PACK_AB R27, R35, R34 ;  /* 0x00000022231b723e */ /* 0x000fe200000010ff */
[----:B------:R-:W-:Y:S01]  /*2d90*/  FMUL R26, R26, R58 ;  /* 0x0000003a1a1a7220 */ /* 0x000fe20000400000 */
[----:B------:R-:W-:Y:S01]  /*2da0*/  LOP3.LUT R34, R36, 0x10, RZ, 0x3c, !PT ;  /* 0x0000001024227812 */ /* 0x000fe200078e3cff */
[----:B------:R-:W-:Y:S01]  /*2db0*/  FFMA.FTZ R22, R19, R22, -0.24046532809734344482 ;  /* 0xbe763c8b13167423 */ /* 0x000fe20000010016 */
[----:B------:R-:W-:Y:S01]  /*2dc0*/  F2FP.BF16.PACK_AB R32, R57, R56 ;  /* 0x000000383920723e */ /* 0x000fe200000010ff */
[----:B------:R-:W-:Y:S01]  /*2dd0*/  FFMA.FTZ R24, R21, R24, -0.24046532809734344482 ;  /* 0xbe763c8b15187423 */ /* 0x000fe20000010018 */
[----:B------:R-:W-:Y:S01]  /*2de0*/  F2FP.BF16.PACK_AB R26, R59, R26 ;  /* 0x0000001a3b1a723e */ /* 0x000fe200000010ff */
[----:B------:R-:W-:Y:S01]  /*2df0*/  FFMA.FTZ R20, R23, R20, 0.48089820146560668945 ;  /* 0x3ef6384a17147423 */ /* 0x000fe20000010014 */
[----:B------:R-:W-:Y:S01]  /*2e00*/  LEA R35, R47, R47, 0x3 ;  /* 0x0000002f2f237211 */ /* 0x000fe200078e18ff */
[----:B------:R-:W-:Y:S01]  /*2e10*/  FFMA.FTZ R17, R18, R17, 0.48089820146560668945 ;  /* 0x3ef6384a12117423 */ /* 0x000fe20000010011 */
[----:B------:R0:W-:Y:S01]  /*2e20*/  STS.64 [R36], R32 ;  /* 0x0000002024007388 */ /* 0x0001e20000000a00 */
[----:B------:R-:W-:-:S02]  /*2e30*/  FFMA.FTZ R22, R19, R22, 0.28857114911079406738 ;  /* 0x3e93bf9913167423 */ /* 0x000fc40000010016 */
[----:B------:R-:W-:Y:S01]  /*2e40*/  FFMA.FTZ R24, R21, R24, 0.28857114911079406738 ;  /* 0x3e93bf9915187423 */ /* 0x000fe20000010018 */
[----:B------:R1:W-:Y:S01]  /*2e50*/  STS.64 [R34+0x800], R26 ;  /* 0x0008001a22007388 */ /* 0x0003e20000000a00 */
[----:B------:R-:W-:Y:S02]  /*2e60*/  FFMA.FTZ R20, R23, R20, -0.72134751081466674805 ;  /* 0xbf38aa3b17147423 */ /* 0x000fe40000010014 */
[----:B------:R-:W-:Y:S01]  /*2e70*/  FFMA.FTZ R17, R18, R17, -0.72134751081466674805 ;  /* 0xbf38aa3b12117423 */ /* 0x000fe20000010011 */
[----:B------:R2:W-:Y:S01]  /*2e80*/  STS.64 [R34+0xa00], R30 ;  /* 0x000a001e22007388 */ /* 0x0005e20000000a00 */
[----:B------:R-:W-:Y:S02]  /*2e90*/  FFMA.FTZ R22, R19, R22, -0.36067417263984680176 ;  /* 0xbeb8aa4913167423 */ /* 0x000fe40000010016 */
[----:B------:R-:W-:Y:S01]  /*2ea0*/  FFMA.FTZ R24, R21, R24, -0.36067417263984680176 ;  /* 0xbeb8aa4915187423 */ /* 0x000fe20000010018 */
[----:B0-----:R-:W-:Y:S01]  /*2eb0*/  SHF.L.U32 R33, R47, 0x3, RZ ;  /* 0x000000032f217819 */ /* 0x001fe200000006ff */
[----:B------:R-:W-:-:S02]  /*2ec0*/  FMUL R20, R23, R20 ;  /* 0x0000001417147220 */ /* 0x000fc40000400000 */
[C---:B------:R-:W-:Y:S01]  /*2ed0*/  FMUL R17, R18.reuse, R17 ;  /* 0x0000001112117220 */ /* 0x040fe20000400000 */
[-C--:B-1----:R-:W-:Y:S01]  /*2ee0*/  LEA R27, R47, R47.reuse, 0x2 ;  /* 0x0000002f2f1b7211 */ /* 0x082fe200078e10ff */
[----:B------:R-:W-:Y:S02]  /*2ef0*/  FFMA.FTZ R22, R19, R22, 0.48089820146560668945 ;  /* 0x3ef6384a13167423 */ /* 0x000fe40000010016 */
[----:B------:R-:W-:Y:S01]  /*2f00*/  FFMA.FTZ R24, R21, R24, 0.48089820146560668945 ;  /* 0x3ef6384a15187423 */ /* 0x000fe20000010018 */
[----:B--2---:R-:W-:Y:S01]  /*2f10*/  LEA R31, R47, -R47, 0x3 ;  /* 0x8000002f2f1f7211 */ /* 0x004fe200078e18ff */
[----:B------:R-:W-:Y:S02]  /*2f20*/  FMUL R20, R23, R20 ;  /* 0x0000001417147220 */ /* 0x000fe40000400000 */
[----:B------:R-:W-:Y:S02]  /*2f30*/  FMUL R17, R18, R17 ;  /* 0x0000001112117220 */ /* 0x000fe40000400000 */
[----:B------:R-:W-:-:S02]  /*2f40*/  FFMA.FTZ R22, R19, R22, -0.72134751081466674805 ;  /* 0xbf38aa3b13167423 */ /* 0x000fc40000010016 */
[----:B------:R-:W-:Y:S02]  /*2f50*/  FFMA.FTZ R24, R21, R24, -0.72134751081466674805 ;  /* 0xbf38aa3b15187423 */ /* 0x000fe40000010018 */
[----:B------:R-:W-:Y:S01]  /*2f60*/  FFMA.FTZ R20, R23, 1.4426950216293334961, R20 ;  /* 0x3fb8aa3b17147823 */ /* 0x000fe20000010014 */
[----:B------:R-:W-:Y:S01]  /*2f70*/  LEA R23, R47, R47, 0x1 ;  /* 0x0000002f2f177211 */ /* 0x000fe200078e08ff */
[----:B------:R-:W-:Y:S02]  /*2f80*/  FFMA.FTZ R17, R18, 1.4426950216293334961, R17 ;  /* 0x3fb8aa3b12117823 */ /* 0x000fe40000010011 */
[----:B------:R-:W-:Y:S02]  /*2f90*/  FMUL R22, R19, R22 ;  /* 0x0000001613167220 */ /* 0x000fe40000400000 */
[----:B------:R-:W-:Y:S02]  /*2fa0*/  FMUL R24, R21, R24 ;  /* 0x0000001815187220 */ /* 0x000fe40000400000 */
[----:B------:R-:W-:Y:S01]  /*2fb0*/  FADD R36, R13, R20 ;  /* 0x000000140d247221 */ /* 0x000fe20000000000 */
[----:B------:R-:W-:Y:S01]  /*2fc0*/  @P0 MOV R13, 0x7f800000 ;  /* 0x7f800000000d0802 */ /* 0x000fe20000000f00 */
[----:B------:R-:W-:Y:S01]  /*2fd0*/  FADD R37, R14, R17 ;  /* 0x000000110e257221 */ /* 0x000fe20000000000 */
[----:B------:R-:W-:Y:S01]  /*2fe0*/  @P1 MOV R14, 0x7f800000 ;  /* 0x7f800000000e1802 */ /* 0x000fe20000000f00 */
[----:B------:R-:W-:Y:S01]  /*2ff0*/  FMUL R22, R19, R22 ;  /* 0x0000001613167220 */ /* 0x000fe20000400000 */
[----:B------:R-:W-:Y:S01]  /*3000*/  LOP3.LUT R20, R7, 0x10, RZ, 0x3c, !PT ;  /* 0x0000001007147812 */ /* 0x000fe200078e3cff */
[----:B------:R-:W-:-:S02]  /*3010*/  FMUL R24, R21, R24 ;  /* 0x0000001815187220 */ /* 0x000fc40000400000 */
[----:B------:R-:W-:Y:S01]  /*3020*/  @P0 FFMA.FTZ R36, R8, R13, +INF ;  /* 0x7f80000008240423 */ /* 0x000fe2000001000d */
[----:B------:R-:W-:Y:S01]  /*3030*/  @P5 MOV R13, 0x7f800000 ;  /* 0x7f800000000d5802 */ /* 0x000fe20000000f00 */
[----:B------:R-:W-:Y:S01]  /*3040*/  @P1 FFMA.FTZ R37, R9, R14, +INF ;  /* 0x7f80000009251423 */ /* 0x000fe2000001000e */
[----:B------:R-:W-:Y:S01]  /*3050*/  @P4 MOV R9, 0x7f800000 ;  /* 0x7f80000000094802 */ /* 0x000fe20000000f00 */
[----:B------:R-:W-:Y:S01]  /*3060*/  FFMA.FTZ R22, R19, 1.4426950216293334961, R22 ;  /* 0x3fb8aa3b13167823 */ /* 0x000fe20000010016 */
[----:B------:R-:W-:Y:S01]  /*3070*/  LOP3.LUT R14, R7, 0x8, RZ, 0x3c, !PT ;  /* 0x00000008070e7812 */ /* 0x000fe200078e3cff */
[----:B------:R-:W-:Y:S01]  /*3080*/  FFMA.FTZ R21, R21, 1.4426950216293334961, R24 ;  /* 0x3fb8aa3b15157823 */ /* 0x000fe20000010018 */
[----:B------:R-:W-:Y:S01]  /*3090*/  FSETP.NEU.AND P0, PT, R12, RZ, PT ;  /* 0x000000ff0c00720b */ /* 0x000fe20003f0d000 */
[----:B------:R-:W-:Y:S01]  /*30a0*/  FADD R40, R15, R22 ;  /* 0x000000160f287221 */ /* 0x000fe20000000000 */
[----:B------:R-:W-:Y:S01]  /*30b0*/  BAR.SYNC.DEFER_BLOCKING 0x0 ;  /* 0x0000000000007b1d */ /* 0x000fe20000010000 */
[----:B------:R-:W-:Y:S01]  /*30c0*/  FADD R41, R16, R21 ;  /* 0x0000001510297221 */ /* 0x000fe20000000000 */
[----:B------:R-:W-:Y:S01]  /*30d0*/  LOP3.LUT R8, R7, 0x18, RZ, 0x3c, !PT ;  /* 0x0000001807087812 */ /* 0x000fe200078e3cff */
[----:B------:R-:W-:Y:S01]  /*30e0*/  @P5 FFMA.FTZ R40, R10, R13, +INF ;  /* 0x7f8000000a285423 */ /* 0x000fe2000001000d */
[CC--:B------:R-:W-:Y:S01]  /*30f0*/  LEA R18, P5, R47.reuse, R2.reuse, 0x2 ;  /* 0x000000022f127211 */ /* 0x0c0fe200078a10ff */
[----:B------:R-:W-:Y:S01]  /*3100*/  @P4 FFMA.FTZ R41, R12, R9, +INF ;  /* 0x7f8000000c294423 */ /* 0x000fe20000010009 */
[C---:B------:R-:W-:Y:S01]  /*3110*/  SHF.L.U32 R9, R47.reuse, 0x1, RZ ;  /* 0x000000012f097819 */ /* 0x040fe200000006ff */
[C---:B------:R-:W-:Y:S01]  /*3120*/  IMAD R29, R47.reuse, 0x6, RZ ;  /* 0x000000062f1d7824 */ /* 0x040fe200078e02ff */
[----:B------:R-:W-:Y:S01]  /*3130*/  FSETP.NEU.AND P1, PT, R10, RZ, PT ;  /* 0x000000ff0a00720b */ /* 0x000fe20003f2d000 */
[----:B------:R-:W-:Y:S01]  /*3140*/  IMAD R39, R47, 0xa, RZ ;  /* 0x0000000a2f277824 */ /* 0x000fe200078e02ff */
[-C--:B------:R-:W-:Y:S01]  /*3150*/  IADD3 R16, P4, R9, R2.reuse, RZ ;  /* 0x0000000209107210 */ /* 0x080fe20007f9e0ff */
[----:B------:R-:W-:Y:S01]  /*3160*/  IMAD R45, R47, 0xc, RZ ;  /* 0x0000000c2f2d7824 */ /* 0x000fe200078e02ff */
[-C--:B------:R-:W-:Y:S01]  /*3170*/  LEA.HI.X.SX32 R19, R9, R3.reuse, 0x1, P5 ;  /* 0x0000000309137211 */ /* 0x080fe200028f0eff */
[----:B------:R-:W-:Y:S01]  /*3180*/  IMAD R53, R47, 0xe, RZ ;  /* 0x0000000e2f357824 */ /* 0x000fe200078e02ff */
[-C--:B------:R-:W-:Y:S01]  /*3190*/  IADD3 R22, P6, R29, R2.reuse, RZ ;  /* 0x000000021d167210 */ /* 0x080fe20007fde0ff */
[C---:B------:R-:W-:Y:S01]  /*31a0*/  IMAD R51, R47.reuse, 0x12, RZ ;  /* 0x000000122f337824 */ /* 0x040fe200078e02ff */
[CC--:B------:R-:W-:Y:S01]  /*31b0*/  LEA.HI.X.SX32 R17, R47.reuse, R3.reuse, 0x1, P4 ;  /* 0x000000032f117211 */ /* 0x0c0fe200020f0eff */
[C---:B------:R-:W-:Y:S01]  /*31c0*/  IMAD R57, R47.reuse, 0x14, RZ ;  /* 0x000000142f397824 */ /* 0x040fe200078e02ff */
[CC--:B------:R-:W-:Y:S01]  /*31d0*/  LEA R24, P4, R47.reuse, R2.reuse, 0x3 ;  /* 0x000000022f187211 */ /* 0x0c0fe200078818ff */
[----:B------:R-:W-:Y:S01]  /*31e0*/  IMAD R59, R47, 0x16, RZ ;  /* 0x000000162f3b7824 */ /* 0x000fe200078e02ff */
[-C--:B------:R-:W-:Y:S01]  /*31f0*/  LEA.HI.X.SX32 R23, R23, R3.reuse, 0x1, P6 ;  /* 0x0000000317177211 */ /* 0x080fe200030f0eff */
[----:B------:R-:W-:Y:S01]  /*3200*/  IMAD R61, R47, 0x18, RZ ;  /* 0x000000182f3d7824 */ /* 0x000fe200078e02ff */
[-C--:B------:R-:W-:Y:S01]  /*3210*/  IADD3 R26, P5, R39, R2.reuse, RZ ;  /* 0x00000002271a7210 */ /* 0x080fe20007fbe0ff */
[----:B------:R-:W-:Y:S01]  /*3220*/  IMAD R43, R47, 0xb, RZ ;  /* 0x0000000b2f2b7824 */ /* 0x000fe200078e02ff */
[----:B------:R-:W0:Y:S01]  /*3230*/  LDS.64 R12, [R7] ;  /* 0x00000000070c7984 */ /* 0x000e220000000a00 */
[-C--:B------:R-:W-:Y:S01]  /*3240*/  IADD3 R28, P6, R45, R2.reuse, RZ ;  /* 0x000000022d1c7210 */ /* 0x080fe20007fde0ff */
[----:B------:R-:W-:Y:S01]  /*3250*/  IMAD R63, R47, 0x1a, RZ ;  /* 0x0000001a2f3f7824 */ /* 0x000fe200078e02ff */
[-C--:B------:R-:W-:Y:S01]  /*3260*/  LEA.HI.X.SX32 R25, R25, R3.reuse, 0x1, P4 ;  /* 0x0000000319197211 */ /* 0x080fe200020f0eff */
[----:B------:R-:W-:Y:S01]  /*3270*/  LDS.64 R14, [R14] ;  /* 0x000000000e0e7984 */ /* 0x000fe20000000a00 */
[-C--:B------:R-:W-:Y:S01]  /*3280*/  IADD3 R30, P4, R53, R2.reuse, RZ ;  /* 0x00000002351e7210 */ /* 0x080fe20007f9e0ff */
[----:B------:R-:W-:Y:S01]  /*3290*/  IMAD R65, R47, 0x1c, RZ ;  /* 0x0000001c2f417824 */ /* 0x000fe200078e02ff */
[-C--:B------:R-:W-:Y:S01]  /*32a0*/  LEA.HI.X.SX32 R27, R27, R3.reuse, 0x1, P5 ;  /* 0x000000031b1b7211 */ /* 0x080fe200028f0eff */
[----:B------:R-:W1:Y:S01]  /*32b0*/  LDS.64 R20, [R20] ;  /* 0x0000000014147984 */ /* 0x000e620000000a00 */
[-C--:B------:R-:W-:Y:S01]  /*32c0*/  LEA.HI.X.SX32 R29, R29, R3.reuse, 0x1, P6 ;  /* 0x000000031d1d7211 */ /* 0x080fe200030f0eff */
[C---:B------:R-:W-:Y:S01]  /*32d0*/  IMAD R67, R47.reuse, 0x1e, RZ ;  /* 0x0000001e2f437824 */ /* 0x040fe200078e02ff */
[-C--:B------:R-:W-:Y:S01]  /*32e0*/  LEA R32, P5, R47, R2.reuse, 0x4 ;  /* 0x000000022f207211 */ /* 0x080fe200078a20ff */
[----:B------:R-:W2:Y:S01]  /*32f0*/  LDS.64 R8, [R8] ;  /* 0x0000000008087984 */ /* 0x000ea20000000a00 */
[----:B------:R-:W-:Y:S01]  /*3300*/  IADD3 R34, P6, R51, R2, RZ ;  /* 0x0000000233227210 */ /* 0x000fe20007fde0ff */
[----:B------:R-:W-:Y:S01]  /*3310*/  IMAD R49, R47, 0xd, RZ ;  /* 0x0000000d2f317824 */ /* 0x000fe200078e02ff */
[----:B------:R-:W-:-:S02]  /*3320*/  LEA.HI.X.SX32 R31, R31, R3, 0x1, P4 ;  /* 0x000000031f1f7211 */ /* 0x000fc400020f0eff */
[-C--:B------:R-:W-:Y:S02]  /*3330*/  IADD3 R38, P4, R57, R2.reuse, RZ ;  /* 0x0000000239267210 */ /* 0x080fe40007f9e0ff */
[-C--:B------:R-:W-:Y:S02]  /*3340*/  LEA.HI.X.SX32 R33, R33, R3.reuse, 0x1, P5 ;  /* 0x0000000321217211 */ /* 0x080fe400028f0eff */
[-C--:B------:R-:W-:Y:S02]  /*3350*/  LEA.HI.X.SX32 R35, R35, R3.reuse, 0x1, P6 ;  /* 0x0000000323237211 */ /* 0x080fe400030f0eff */
[-C--:B------:R-:W-:Y:S02]  /*3360*/  IADD3 R42, P5, R59, R2.reuse, RZ ;  /* 0x000000023b2a7210 */ /* 0x080fe40007fbe0ff */
[----:B------:R-:W-:Y:S02]  /*3370*/  IADD3 R46, P6, R61, R2, RZ ;  /* 0x000000023d2e7210 */ /* 0x000fe40007fde0ff */
[----:B------:R-:W-:-:S02]  /*3380*/  LEA.HI.X.SX32 R39, R39, R3, 0x1, P4 ;  /* 0x0000000327277211 */ /* 0x000fc400020f0eff */
[-C--:B------:R-:W-:Y:S02]  /*3390*/  IADD3 R50, P4, R63, R2.reuse, RZ ;  /* 0x000000023f327210 */ /* 0x080fe40007f9e0ff */
[-C--:B------:R-:W-:Y:S02]  /*33a0*/  LEA.HI.X.SX32 R43, R43, R3.reuse, 0x1, P5 ;  /* 0x000000032b2b7211 */ /* 0x080fe400028f0eff */
[-C--:B------:R-:W-:Y:S02]  /*33b0*/  LEA.HI.X.SX32 R47, R45, R3.reuse, 0x1, P6 ;  /* 0x000000032d2f7211 */ /* 0x080fe400030f0eff */
[-C--:B------:R-:W-:Y:S02]  /*33c0*/  IADD3 R48, P5, R65, R2.reuse, RZ ;  /* 0x0000000241307210 */ /* 0x080fe40007fbe0ff */
[----:B------:R-:W-:Y:S02]  /*33d0*/  IADD3 R44, P6, R67, R2, RZ ;  /* 0x00000002432c7210 */ /* 0x000fe40007fde0ff */
[----:B------:R-:W-:Y:S01]  /*33e0*/  LEA.HI.X.SX32 R51, R49, R3, 0x1, P4 ;  /* 0x0000000331337211 */ /* 0x000fe200020f0eff */
[----:B0-----:R0:W-:Y:S01]  /*33f0*/  STG.E.U16 [R2.64], R12 ;  /* 0x0000000c02007986 */ /* 0x0011e2000c101504 */
[----:B------:R-:W-:-:S02]  /*3400*/  PRMT R7, R12, 0x7632, R7 ;  /* 0x000076320c077816 */ /* 0x000fc40000000007 */
[-C--:B------:R-:W-:Y:S02]  /*3410*/  LEA.HI.X.SX32 R49, R53, R3.reuse, 0x1, P5 ;  /* 0x0000000335317211 */ /* 0x080fe400028f0eff */
[----:B------:R-:W-:Y:S01]  /*3420*/  LEA.HI.X.SX32 R45, R55, R3, 0x1, P6 ;  /* 0x00000003372d7211 */ /* 0x000fe200030f0eff */
[----:B------:R2:W-:Y:S01]  /*3430*/  STG.E.U16 [R16.64], R7 ;  /* 0x0000000710007986 */ /* 0x0005e2000c101504 */
[----:B------:R-:W-:Y:S02]  /*3440*/  FSEL R37, R37, -INF , P2 ;  /* 0xff80000025257808 */ /* 0x000fe40001000000 */
[----:B-1----:R-:W-:Y:S01]  /*3450*/  PRMT R10, R20, 0x7632, R10 ;  /* 0x00007632140a7816 */ /* 0x002fe2000000000a */
[----:B------:R1:W-:Y:S01]  /*3460*/  STG.E.U16 [R18.64], R14 ;  /* 0x0000000e12007986 */ /* 0x0003e2000c101504 */
[----:B0-----:R-:W-:Y:S01]  /*3470*/  PRMT R3, R14, 0x7632, R3 ;  /* 0x000076320e037816 */ /* 0x001fe20000000003 */
[----:B------:R-:W-:Y:S01]  /*3480*/  FFMA R37, R37, 0.69314718246459960938, R6 ;  /* 0x3f31721825257823 */ /* 0x000fe20000000006 */
[----:B------:R-:W-:-:S02]  /*3490*/  PRMT R12, R15, 0x7632, R12 ;  /* 0x000076320f0c7816 */ /* 0x000fc4000000000c */
[----:B------:R-:W-:Y:S01]  /*34a0*/  FSEL R2, R41, -INF , P0 ;  /* 0xff80000029027808 */ /* 0x000fe20000000000 */
[----:B------:R0:W-:Y:S01]  /*34b0*/  STG.E.U16 [R22.64], R3 ;  /* 0x0000000316007986 */ /* 0x0001e2000c101504 */
[----:B--2---:R-:W-:Y:S02]  /*34c0*/  PRMT R17, R8, 0x7632, R17 ;  /* 0x0000763208117816 */ /* 0x004fe40000000011 */
[----:B------:R-:W-:Y:S01]  /*34d0*/  FSEL R7, R36, -INF , P3 ;  /* 0xff80000024077808 */ /* 0x000fe20001800000 */
[----:B------:R2:W-:Y:S01]  /*34e0*/  STG.E.U16 [R24.64], R20 ;  /* 0x0000001418007986 */ /* 0x0005e2000c101504 */
[----:B-1----:R-:W-:Y:S01]  /*34f0*/  PRMT R19, R13, 0x7632, R19 ;  /* 0x000076320d137816 */ /* 0x002fe20000000013 */
[----:B------:R-:W-:Y:S02]  /*3500*/  FFMA R11, R2, 0.69314718246459960938, R11 ;  /* 0x3f317218020b7823 */ /* 0x000fe4000000000b */
[----:B------:R1:W-:Y:S01]  /*3510*/  STG.E.U16 [R26.64], R10 ;  /* 0x0000000a1a007986 */ /* 0x0003e2000c101504 */
[----:B------:R-:W-:Y:S01]  /*3520*/  FFMA R36, R7, 0.69314718246459960938, R4 ;  /* 0x3f31721807247823 */ /* 0x000fe20000000004 */
[----:B------:R-:W-:-:S02]  /*3530*/  LOP3.LUT R4, R54, 0xf8, RZ, 0xc0, !PT ;  /* 0x000000f836047812 */ /* 0x000fc400078ec0ff */
[----:B------:R-:W-:Y:S01]  /*3540*/  STG.E.U16 [R28.64], R8 ;  /* 0x000000081c007986 */ /* 0x000fe2000c101504 */
[----:B0-----:R-:W-:Y:S02]  /*3550*/  PRMT R22, R9, 0x7632, R22 ;  /* 0x0000763209167816 */ /* 0x001fe40000000016 */
[----:B------:R-:W-:Y:S01]  /*3560*/  FSEL R3, R40, -INF , P1 ;  /* 0xff80000028037808 */ /* 0x000fe20000800000 */
[----:B------:R-:W-:Y:S01]  /*3570*/  STG.E.U16 [R30.64], R17 ;  /* 0x000000111e007986 */ /* 0x000fe2000c101504 */
[----:B--2---:R-:W-:-:S03]  /*3580*/  PRMT R25, R21, 0x7632, R25 ;  /* 0x0000763215197816 */ /* 0x004fc60000000019 */
[----:B------:R-:W-:Y:S01]  /*3590*/  STG.E.U16 [R32.64], R13 ;  /* 0x0000000d20007986 */ /* 0x000fe2000c101504 */
[----:B-1----:R-:W-:Y:S01]  /*35a0*/  FFMA R10, R3, 0.69314718246459960938, R0 ;  /* 0x3f317218030a7823 */ /* 0x002fe20000000000 */
[C---:B------:R-:W-:Y:S01]  /*35b0*/  SHF.L.U32 R3, R91.reuse, 0x2, RZ ;  /* 0x000000025b037819 */ /* 0x040fe200000006ff */
[----:B------:R-:W-:Y:S01]  /*35c0*/  IMAD R0, R52, c[0x0][0x1cc], RZ ;  /* 0x0000730034007a24 */ /* 0x000fe200078e02ff */
[----:B------:R-:W-:Y:S01]  /*35d0*/  STG.E.U16 [R34.64], R19 ;  /* 0x0000001322007986 */ /* 0x000fe2000c101504 */
[----:B------:R-:W-:-:S03]  /*35e0*/  IMAD.HI R91, R91, 0x4, RZ ;  /* 0x000000045b5b7827 */ /* 0x000fc600078e02ff */
[----:B------:R-:W-:Y:S01]  /*35f0*/  STG.E.U16 [R38.64], R15 ;  /* 0x0000000f26007986 */ /* 0x000fe2000c101504 */
[C---:B------:R-:W-:Y:S01]  /*3600*/  SHF.L.U32 R2, R0.reuse, 0x2, RZ ;  /* 0x0000000200027819 */ /* 0x040fe200000006ff */
[----:B------:R-:W-:Y:S02]  /*3610*/  IMAD.HI R0, R0, 0x4, RZ ;  /* 0x0000000400007827 */ /* 0x000fe400078e02ff */
[----:B------:R-:W-:Y:S01]  /*3620*/  STG.E.U16 [R42.64], R12 ;  /* 0x0000000c2a007986 */ /* 0x000fe2000c101504 */
[----:B------:R-:W-:-:S03]  /*3630*/  IADD3 R2, P0, P1, R3, c[0x0][0x180], R2 ;  /* 0x0000600003027a10 */ /* 0x000fc6000791e002 */
[----:B------:R-:W-:Y:S01]  /*3640*/  STG.E.U16 [R46.64], R21 ;  /* 0x000000152e007986 */ /* 0x000fe2000c101504 */
[----:B------:R-:W-:-:S03]  /*3650*/  IADD3.X R3, R91, c[0x0][0x184], R0, P0, P1 ;  /* 0x000061005b037a10 */ /* 0x000fc600007e2400 */
[----:B------:R-:W-:Y:S04]  /*3660*/  STG.E.U16 [R50.64], R25 ;  /* 0x0000001932007986 */ /* 0x000fe8000c101504 */
[----:B------:R-:W-:Y:S04]  /*3670*/  STG.E.U16 [R48.64], R9 ;  /* 0x0000000930007986 */ /* 0x000fe8000c101504 */
[----:B------:R-:W-:Y:S04]  /*3680*/  STG.E.U16 [R44.64], R22 ;  /* 0x000000162c007986 */ /* 0x000fe8000c101504 */
[----:B------:R-:W-:Y:S06]  /*3690*/  BAR.SYNC.DEFER_BLOCKING 0x0 ;  /* 0x0000000000007b1d */ /* 0x000fec0000010000 */
[----:B------:R-:W-:Y:S04]  /*36a0*/  STS.64 [R4], R36 ;  /* 0x0000002404007388 */ /* 0x000fe80000000a00 */
[----:B------:R-:W-:Y:S04]  /*36b0*/  STS.64 [R4+0x100], R10 ;  /* 0x0001000a04007388 */ /* 0x000fe80000000a00 */
[----:B------:R-:W-:Y:S06]  /*36c0*/  BAR.SYNC.DEFER_BLOCKING 0x0 ;  /* 0x0000000000007b1d */ /* 0x000fec0000010000 */
[----:B------:R-:W0:Y:S04]  /*36d0*/  LDS R5, [R5] ;  /* 0x0000000005057984 */ /* 0x000e280000000800 */
[----:B0-----:R-:W-:Y:S01]  /*36e0*/  STG.E [R2.64], R5 ;  /* 0x0000000502007986 */ /* 0x001fe2000c101904 */
[----:B------:R-:W-:Y:S05]  /*36f0*/  EXIT ;  /* 0x000000000000794d */ /* 0x000fea0003800000 */
.L_x_2:
[----:B------:R-:W-:-:S00]  /*3700*/  BRA `(.L_x_2) ;  /* 0xfffffff000007947 */ /* 0x000fc0000383ffff */
[----:B------:R-:W-:-:S00]  /*3710*/  NOP ;  /* 0x0000000000007918 */ /* 0x000fc00000000000 */
        /* <DEDUP_REMOVED lines=14> */
.L_x_3:


//--------------------- .nv.global.init           --------------------------
	.section	.nv.global.init,"aw",@progbits
.nv.global.init:
	.type		_$_str,@object
	.size		_$_str,(.L_0 - _$_str)
_$_str:
        /*0000*/ 	.byte	0x5f, 0x5f, 0x43, 0x55, 0x44, 0x41, 0x5f, 0x46, 0x54, 0x5a, 0x00
.L_0:


//--------------------- .nv.shared.attn_fwd       --------------------------
	.section	.nv.shared.attn_fwd,"aw",@nobits
	.sectionflags	@""
	.align	16
